def attn_fwd(
    Q,
    K,
    V,
    Out,
    Lse,
    sm_scale,
    stride_qz,
    stride_qh,
    stride_qm,
    stride_qk,
    stride_kz,
    stride_kh,
    stride_kn,
    stride_kk,
    stride_vz,
    stride_vh,
    stride_vn,
    stride_vk,
    stride_oz,
    stride_oh,
    stride_om,
    stride_ok,
    seqlen_q,
    seqlen_k,
    BLOCK_M: tl.constexpr,
    BLOCK_N: tl.constexpr,
    HEAD_DIM: tl.constexpr,
    CAUSAL: tl.constexpr,
):
    start_m = tl.program_id(0)
    off_hz = tl.program_id(1)
    q_off = off_hz * stride_qh
    k_off = off_hz * stride_kh
    v_off = off_hz * stride_vh
    offs_m = start_m * BLOCK_M + tl.arange(0, BLOCK_M)
    offs_d = tl.arange(0, HEAD_DIM)
    offs_n = tl.arange(0, BLOCK_N)
    q_ptrs = Q + q_off + offs_m[:, None] * stride_qm + offs_d[None, :] * stride_qk
    k_ptrs = K + k_off + offs_d[:, None] * stride_kk + offs_n[None, :] * stride_kn
    v_ptrs = V + v_off + offs_n[:, None] * stride_vn + offs_d[None, :] * stride_vk
    m_i = tl.full([BLOCK_M], float("-inf"), dtype=tl.float32)
    l_i = tl.zeros([BLOCK_M], dtype=tl.float32) + 1.0
    acc = tl.zeros([BLOCK_M, HEAD_DIM], dtype=tl.float32)
    q = tl.load(q_ptrs)
    acc, l_i, m_i = _attn_fwd_inner(
        acc,
        l_i,
        m_i,
        q,
        k_ptrs,
        v_ptrs,
        sm_scale,
        stride_kn,
        stride_vn,
        start_m,
        seqlen_k,
        BLOCK_M,
        BLOCK_N,
        HEAD_DIM,
        CAUSAL,
    )
    acc = acc / l_i[:, None]
    lse = m_i + tl.math.log2(l_i) / 1.4426950408889634
    o_ptrs = (
        Out
        + off_hz * stride_oh
        + offs_m[:, None] * stride_om
        + offs_d[None, :] * stride_ok
    )
    tl.store(o_ptrs, acc.to(Out.dtype.element_ty))
    tl.store(Lse + off_hz * seqlen_q + offs_m, lse)

# config = {"BLOCK_M": 256, "BLOCK_N": 64, "HEAD_DIM": 64, "arch": "sm_90", "causal": false, "dtype": "bf16", "num_stages": 2, "num_warps": 8}
# arch = sm_90


// ===== COMPILED SASS (sm_90a) =====

	.target	sm_90a

	.elftype	@"ET_EXEC"


//--------------------- .note.nv.tkinfo           --------------------------
	.section	.note.nv.tkinfo,"",@"SHT_NOTE"
	.sectionflags	@"SHF_NOTE_NV_TKINFO"
	.tkinfo
        /*0018*/ 	.word	0x00000002
        /*0030*/ 	.string	""
        /*0030*/ 	.string	"ptxas"
        /*0030*/ 	.string	"Cuda compilation tools, release 13.0, V13.0.88"
        /*0030*/ 	.string	"Build cuda_13.0.r13.0/compiler.36424714_0"
        /*0030*/ 	.string	"-v  -suppress-debug-info  -lineinfo  -arch sm_90a "



//--------------------- .note.nv.cuinfo           --------------------------
	.section	.note.nv.cuinfo,"",@"SHT_NOTE"
	.sectionflags	@"SHF_NOTE_NV_CUINFO"
        /*0018*/ 	.short	0x0002
        /*001a*/ 	.short	0x005a
        /*001c*/ 	.short	0x0082
	.zero		2


//--------------------- .nv.info                  --------------------------
	.section	.nv.info,"",@"SHT_CUDA_INFO"
	.align	4


	//----- nvinfo : EIATTR_REGCOUNT
	.align		4
        /*0000*/ 	.byte	0x04, 0x2f
        /*0002*/ 	.short	(.L_2 - .L_1)
	.align		4
.L_1:
        /*0004*/ 	.word	index@(attn_fwd)
        /*0008*/ 	.word	0x000000ff


	//----- nvinfo : EIATTR_FRAME_SIZE
	.align		4
.L_2:
        /*000c*/ 	.byte	0x04, 0x11
        /*000e*/ 	.short	(.L_4 - .L_3)
	.align		4
.L_3:
        /*0010*/ 	.word	index@(attn_fwd)
        /*0014*/ 	.word	0x00000000


	//----- nvinfo : EIATTR_MIN_STACK_SIZE
	.align		4
.L_4:
        /*0018*/ 	.byte	0x04, 0x12
        /*001a*/ 	.short	(.L_6 - .L_5)
	.align		4
.L_5:
        /*001c*/ 	.word	index@(attn_fwd)
        /*0020*/ 	.word	0x00000000
.L_6:


//--------------------- .nv.compat                --------------------------
	.section	.nv.compat,"",@"SHT_CUDA_COMPAT_INFO"
	.align	4
        /*0000*/ 	.byte	0x02, 0x09, 0x01, 0x00, 0x02, 0x02, 0x04, 0x00, 0x02, 0x05, 0x05, 0x00, 0x03, 0x07, 0x01, 0x01
        /*0010*/ 	.byte	0x02, 0x03, 0x00, 0x00, 0x02, 0x06, 0x01, 0x00, 0x04, 0x0b, 0x08, 0x00, 0x00, 0x00, 0x00, 0x00
        /*0020*/ 	.byte	0x00, 0x00, 0x00, 0x00


//--------------------- .nv.info.attn_fwd         --------------------------
	.section	.nv.info.attn_fwd,"",@"SHT_CUDA_INFO"
	.sectionflags	@""
	.align	4


	//----- nvinfo : EIATTR_CUDA_API_VERSION
	.align		4
        /*0000*/ 	.byte	0x04, 0x37
        /*0002*/ 	.short	(.L_8 - .L_7)
.L_7:
        /*0004*/ 	.word	0x00000082


	//----- nvinfo : EIATTR_KPARAM_INFO
	.align		4
.L_8:
        /*0008*/ 	.byte	0x04, 0x17
        /*000a*/ 	.short	(.L_10 - .L_9)
.L_9:
        /*000c*/ 	.word	0x00000000
        /*0010*/ 	.short	0x0019
        /*0012*/ 	.short	0x0080
        /*0014*/ 	.byte	0x00, 0xf4, 0x21, 0x00


	//----- nvinfo : EIATTR_KPARAM_INFO
	.align		4
.L_10:
        /*0018*/ 	.byte	0x04, 0x17
        /*001a*/ 	.short	(.L_12 - .L_11)
.L_11:
        /*001c*/ 	.word	0x00000000
        /*0020*/ 	.short	0x0018
        /*0022*/ 	.short	0x0078
        /*0024*/ 	.byte	0x00, 0xf4, 0x21, 0x00


	//----- nvinfo : EIATTR_KPARAM_INFO
	.align		4
.L_12:
        /*0028*/ 	.byte	0x04, 0x17
        /*002a*/ 	.short	(.L_14 - .L_13)
.L_13:
        /*002c*/ 	.word	0x00000000
        /*0030*/ 	.short	0x0017
        /*0032*/ 	.short	0x0070
        /*0034*/ 	.byte	0x00, 0xf0, 0x11, 0x00


	//----- nvinfo : EIATTR_KPARAM_INFO
	.align		4
.L_14:
        /*0038*/ 	.byte	0x04, 0x17
        /*003a*/ 	.short	(.L_16 - .L_15)
.L_15:
        /*003c*/ 	.word	0x00000000
        /*0040*/ 	.short	0x0016
        /*0042*/ 	.short	0x006c
        /*0044*/ 	.byte	0x00, 0xf0, 0x11, 0x00


	//----- nvinfo : EIATTR_KPARAM_INFO
	.align		4
.L_16:
        /*0048*/ 	.byte	0x04, 0x17
        /*004a*/ 	.short	(.L_18 - .L_17)
.L_17:
        /*004c*/ 	.word	0x00000000
        /*0050*/ 	.short	0x0015
        /*0052*/ 	.short	0x0068
        /*0054*/ 	.byte	0x00, 0xf0, 0x11, 0x00


	//----- nvinfo : EIATTR_KPARAM_INFO
	.align		4
.L_18:
        /*0058*/ 	.byte	0x04, 0x17
        /*005a*/ 	.short	(.L_20 - .L_19)
.L_19:
        /*005c*/ 	.word	0x00000000
        /*0060*/ 	.short	0x0014
        /*0062*/ 	.short	0x0064
        /*0064*/ 	.byte	0x00, 0xf0, 0x11, 0x00


	//----- nvinfo : EIATTR_KPARAM_INFO
	.align		4
.L_20:
        /*0068*/ 	.byte	0x04, 0x17
        /*006a*/ 	.short	(.L_22 - .L_21)
.L_21:
        /*006c*/ 	.word	0x00000000
        /*0070*/ 	.short	0x0013
        /*0072*/ 	.short	0x0060
        /*0074*/ 	.byte	0x00, 0xf0, 0x11, 0x00


	//----- nvinfo : EIATTR_KPARAM_INFO
	.align		4
.L_22:
        /*0078*/ 	.byte	0x04, 0x17
        /*007a*/ 	.short	(.L_24 - .L_23)
.L_23:
        /*007c*/ 	.word	0x00000000
        /*0080*/ 	.short	0x0012
        /*0082*/ 	.short	0x005c
        /*0084*/ 	.byte	0x00, 0xf0, 0x11, 0x00


	//----- nvinfo : EIATTR_KPARAM_INFO
	.align		4
.L_24:
        /*0088*/ 	.byte	0x04, 0x17
        /*008a*/ 	.short	(.L_26 - .L_25)
.L_25:
        /*008c*/ 	.word	0x00000000
        /*0090*/ 	.short	0x0011
        /*0092*/ 	.short	0x0058
        /*0094*/ 	.byte	0x00, 0xf0, 0x11, 0x00


	//----- nvinfo : EIATTR_KPARAM_INFO
	.align		4
.L_26:
        /*0098*/ 	.byte	0x04, 0x17
        /*009a*/ 	.short	(.L_28 - .L_27)
.L_27:
        /*009c*/ 	.word	0x00000000
        /*00a0*/ 	.short	0x0010
        /*00a2*/ 	.short	0x0054
        /*00a4*/ 	.byte	0x00, 0xf0, 0x11, 0x00


	//----- nvinfo : EIATTR_KPARAM_INFO
	.align		4
.L_28:
        /*00a8*/ 	.byte	0x04, 0x17
        /*00aa*/ 	.short	(.L_30 - .L_29)
.L_29:
        /*00ac*/ 	.word	0x00000000
        /*00b0*/ 	.short	0x000f
        /*00b2*/ 	.short	0x0050
        /*00b4*/ 	.byte	0x00, 0xf0, 0x11, 0x00


	//----- nvinfo : EIATTR_KPARAM_INFO
	.align		4
.L_30:
        /*00b8*/ 	.byte	0x04, 0x17
        /*00ba*/ 	.short	(.L_32 - .L_31)
.L_31:
        /*00bc*/ 	.word	0x00000000
        /*00c0*/ 	.short	0x000e
        /*00c2*/ 	.short	0x004c
        /*00c4*/ 	.byte	0x00, 0xf0, 0x11, 0x00


	//----- nvinfo : EIATTR_KPARAM_INFO
	.align		4
.L_32:
        /*00c8*/ 	.byte	0x04, 0x17
        /*00ca*/ 	.short	(.L_34 - .L_33)
.L_33:
        /*00cc*/ 	.word	0x00000000
        /*00d0*/ 	.short	0x000d
        /*00d2*/ 	.short	0x0048
        /*00d4*/ 	.byte	0x00, 0xf0, 0x11, 0x00


	//----- nvinfo : EIATTR_KPARAM_INFO
	.align		4
.L_34:
        /*00d8*/ 	.byte	0x04, 0x17
        /*00da*/ 	.short	(.L_36 - .L_35)
.L_35:
        /*00dc*/ 	.word	0x00000000
        /*00e0*/ 	.short	0x000c
        /*00e2*/ 	.short	0x0044
        /*00e4*/ 	.byte	0x00, 0xf0, 0x11, 0x00


	//----- nvinfo : EIATTR_KPARAM_INFO
	.align		4
.L_36:
        /*00e8*/ 	.byte	0x04, 0x17
        /*00ea*/ 	.short	(.L_38 - .L_37)
.L_37:
        /*00ec*/ 	.word	0x00000000
        /*00f0*/ 	.short	0x000b
        /*00f2*/ 	.short	0x0040
        /*00f4*/ 	.byte	0x00, 0xf0, 0x11, 0x00


	//----- nvinfo : EIATTR_KPARAM_INFO
	.align		4
.L_38:
        /*00f8*/ 	.byte	0x04, 0x17
        /*00fa*/ 	.short	(.L_40 - .L_39)
.L_39:
        /*00fc*/ 	.word	0x00000000
        /*0100*/ 	.short	0x000a
        /*0102*/ 	.short	0x003c
        /*0104*/ 	.byte	0x00, 0xf0, 0x11, 0x00


	//----- nvinfo : EIATTR_KPARAM_INFO
	.align		4
.L_40:
        /*0108*/ 	.byte	0x04, 0x17
        /*010a*/ 	.short	(.L_42 - .L_41)
.L_41:
        /*010c*/ 	.word	0x00000000
        /*0110*/ 	.short	0x0009
        /*0112*/ 	.short	0x0038
        /*0114*/ 	.byte	0x00, 0xf0, 0x11, 0x00


	//----- nvinfo : EIATTR_KPARAM_INFO
	.align		4
.L_42:
        /*0118*/ 	.byte	0x04, 0x17
        /*011a*/ 	.short	(.L_44 - .L_43)
.L_43:
        /*011c*/ 	.word	0x00000000
        /*0120*/ 	.short	0x0008
        /*0122*/ 	.short	0x0034
        /*0124*/ 	.byte	0x00, 0xf0, 0x11, 0x00


	//----- nvinfo : EIATTR_KPARAM_INFO
	.align		4
.L_44:
        /*0128*/ 	.byte	0x04, 0x17
        /*012a*/ 	.short	(.L_46 - .L_45)
.L_45:
        /*012c*/ 	.word	0x00000000
        /*0130*/ 	.short	0x0007
        /*0132*/ 	.short	0x0030
        /*0134*/ 	.byte	0x00, 0xf0, 0x11, 0x00


	//----- nvinfo : EIATTR_KPARAM_INFO
	.align		4
.L_46:
        /*0138*/ 	.byte	0x04, 0x17
        /*013a*/ 	.short	(.L_48 - .L_47)
.L_47:
        /*013c*/ 	.word	0x00000000
        /*0140*/ 	.short	0x0006
        /*0142*/ 	.short	0x002c
        /*0144*/ 	.byte	0x00, 0xf0, 0x11, 0x00


	//----- nvinfo : EIATTR_KPARAM_INFO
	.align		4
.L_48:
        /*0148*/ 	.byte	0x04, 0x17
        /*014a*/ 	.short	(.L_50 - .L_49)
.L_49:
        /*014c*/ 	.word	0x00000000
        /*0150*/ 	.short	0x0005
        /*0152*/ 	.short	0x0028
        /*0154*/ 	.byte	0x00, 0xf0, 0x11, 0x00


	//----- nvinfo : EIATTR_KPARAM_INFO
	.align		4
.L_50:
        /*0158*/ 	.byte	0x04, 0x17
        /*015a*/ 	.short	(.L_52 - .L_51)
.L_51:
        /*015c*/ 	.word	0x00000000
        /*0160*/ 	.short	0x0004
        /*0162*/ 	.short	0x0020
        /*0164*/ 	.byte	0x00, 0xf4, 0x21, 0x00


	//----- nvinfo : EIATTR_KPARAM_INFO
	.align		4
.L_52:
        /*0168*/ 	.byte	0x04, 0x17
        /*016a*/ 	.short	(.L_54 - .L_53)
.L_53:
        /*016c*/ 	.word	0x00000000
        /*0170*/ 	.short	0x0003
        /*0172*/ 	.short	0x0018
        /*0174*/ 	.byte	0x00, 0xf4, 0x21, 0x00


	//----- nvinfo : EIATTR_KPARAM_INFO
	.align		4
.L_54:
        /*0178*/ 	.byte	0x04, 0x17
        /*017a*/ 	.short	(.L_56 - .L_55)
.L_55:
        /*017c*/ 	.word	0x00000000
        /*0180*/ 	.short	0x0002
        /*0182*/ 	.short	0x0010
        /*0184*/ 	.byte	0x00, 0xf4, 0x21, 0x00


	//----- nvinfo : EIATTR_KPARAM_INFO
	.align		4
.L_56:
        /*0188*/ 	.byte	0x04, 0x17
        /*018a*/ 	.short	(.L_58 - .L_57)
.L_57:
        /*018c*/ 	.word	0x00000000
        /*0190*/ 	.short	0x0001
        /*0192*/ 	.short	0x0008
        /*0194*/ 	.byte	0x00, 0xf4, 0x21, 0x00


	//----- nvinfo : EIATTR_KPARAM_INFO
	.align		4
.L_58:
        /*0198*/ 	.byte	0x04, 0x17
        /*019a*/ 	.short	(.L_60 - .L_59)
.L_59:
        /*019c*/ 	.word	0x00000000
        /*01a0*/ 	.short	0x0000
        /*01a2*/ 	.short	0x0000
        /*01a4*/ 	.byte	0x00, 0xf4, 0x21, 0x00


	//----- nvinfo : EIATTR_SPARSE_MMA_MASK
	.align		4
.L_60:
        /*01a8*/ 	.byte	0x03, 0x50
        /*01aa*/ 	.short	0x0000


	//----- nvinfo : EIATTR_MAXREG_COUNT
	.align		4
        /*01ac*/ 	.byte	0x03, 0x1b
        /*01ae*/ 	.short	0x00ff


	//----- nvinfo : EIATTR_NUM_BARRIERS
	.align		4
        /*01b0*/ 	.byte	0x02, 0x4c
        /*01b2*/ 	.byte	0x01
	.zero		1


	//----- nvinfo : EIATTR_MERCURY_ISA_VERSION
	.align		4
        /*01b4*/ 	.byte	0x03, 0x5f
        /*01b6*/ 	.short	0x0101


	//----- nvinfo : EIATTR_COOP_GROUP_MASK_REGIDS
	.align		4
        /*01b8*/ 	.byte	0x04, 0x29
        /*01ba*/ 	.short	(.L_62 - .L_61)


	//   ....[0]....
.L_61:
        /*01bc*/ 	.word	0xffffffff


	//   ....[1]....
        /*01c0*/ 	.word	0xffffffff


	//   ....[2]....
        /*01c4*/ 	.word	0xffffffff


	//   ....[3]....
        /*01c8*/ 	.word	0xffffffff


	//   ....[4]....
        /*01cc*/ 	.word	0xffffffff


	//   ....[5]....
        /*01d0*/ 	.word	0xffffffff


	//   ....[6]....
        /*01d4*/ 	.word	0xffffffff


	//   ....[7]....
        /*01d8*/ 	.word	0xffffffff


	//   ....[8]....
        /*01dc*/ 	.word	0xffffffff


	//   ....[9]....
        /*01e0*/ 	.word	0xffffffff


	//   ....[10]....
        /*01e4*/ 	.word	0xffffffff


	//   ....[11]....
        /*01e8*/ 	.word	0xffffffff


	//   ....[12]....
        /*01ec*/ 	.word	0xffffffff


	//   ....[13]....
        /*01f0*/ 	.word	0xffffffff


	//   ....[14]....
        /*01f4*/ 	.word	0xffffffff


	//   ....[15]....
        /*01f8*/ 	.word	0xffffffff


	//----- nvinfo : EIATTR_COOP_GROUP_INSTR_OFFSETS
	.align		4
.L_62:
        /*01fc*/ 	.byte	0x04, 0x28
        /*01fe*/ 	.short	(.L_64 - .L_63)


	//   ....[0]....
.L_63:
        /*0200*/ 	.word	0x00002e90


	//   ....[1]....
        /*0204*/ 	.word	0x00002ee0


	//   ....[2]....
        /*0208*/ 	.word	0x00003560


	//   ....[3]....
        /*020c*/ 	.word	0x000036a0


	//   ....[4]....
        /*0210*/ 	.word	0x00003930


	//   ....[5]....
        /*0214*/ 	.word	0x00003af0


	//   ....[6]....
        /*0218*/ 	.word	0x00003db0


	//   ....[7]....
        /*021c*/ 	.word	0x00003de0


	//   ....[8]....
        /*0220*/ 	.word	0x000050e0


	//   ....[9]....
        /*0224*/ 	.word	0x000050f0


	//   ....[10]....
        /*0228*/ 	.word	0x00005100


	//   ....[11]....
        /*022c*/ 	.word	0x00005110


	//   ....[12]....
        /*0230*/ 	.word	0x00005170


	//   ....[13]....
        /*0234*/ 	.word	0x00005190


	//   ....[14]....
        /*0238*/ 	.word	0x000051a0


	//   ....[15]....
        /*023c*/ 	.word	0x000051b0


	//----- nvinfo : EIATTR_EXIT_INSTR_OFFSETS
	.align		4
.L_64:
        /*0240*/ 	.byte	0x04, 0x1c
        /*0242*/ 	.short	(.L_66 - .L_65)


	//   ....[0]....
.L_65:
        /*0244*/ 	.word	0x000086a0


	//----- nvinfo : EIATTR_REQNTID
	.align		4
.L_66:
        /*0248*/ 	.byte	0x04, 0x10
        /*024a*/ 	.short	(.L_68 - .L_67)
.L_67:
        /*024c*/ 	.word	0x00000100
        /*0250*/ 	.word	0x00000001
        /*0254*/ 	.word	0x00000001


	//----- nvinfo : EIATTR_CBANK_PARAM_SIZE
	.align		4
.L_68:
        /*0258*/ 	.byte	0x03, 0x19
        /*025a*/ 	.short	0x0088


	//----- nvinfo : EIATTR_PARAM_CBANK
	.align		4
        /*025c*/ 	.byte	0x04, 0x0a
        /*025e*/ 	.short	(.L_70 - .L_69)
	.align		4
.L_69:
        /*0260*/ 	.word	index@(.nv.constant0.attn_fwd)
        /*0264*/ 	.short	0x0210
        /*0266*/ 	.short	0x0088


	//----- nvinfo : EIATTR_SW_WAR
	.align		4
.L_70:
        /*0268*/ 	.byte	0x04, 0x36
        /*026a*/ 	.short	(.L_72 - .L_71)
.L_71:
        /*026c*/ 	.word	0x00000008
.L_72:


//--------------------- .nv.callgraph             --------------------------
	.section	.nv.callgraph,"",@"SHT_CUDA_CALLGRAPH"
	.align	4
	.sectionentsize	8
	.align		4
        /*0000*/ 	.word	0x00000000
	.align		4
        /*0004*/ 	.word	0xffffffff
	.align		4
        /*0008*/ 	.word	0x00000000
	.align		4
        /*000c*/ 	.word	0xfffffffe
	.align		4
        /*0010*/ 	.word	0x00000000
	.align		4
        /*0014*/ 	.word	0xfffffffd
	.align		4
        /*0018*/ 	.word	0x00000000
	.align		4
        /*001c*/ 	.word	0xfffffffc


//--------------------- .nv.constant4             --------------------------
	.section	.nv.constant4,"a",@progbits
	.align	8
	.align		8
.nv.constant4:
        /*0000*/ 	.dword	_$_str


//--------------------- .text.attn_fwd            --------------------------
	.section	.text.attn_fwd,"ax",@progbits
	.align	128
        .global         attn_fwd
        .type           attn_fwd,@function
        .size           attn_fwd,(.L_x_3 - attn_fwd)
        .other          attn_fwd,@"STO_CUDA_ENTRY STV_DEFAULT"
attn_fwd:
.text.attn_fwd:
[----:B------:R-:W-:Y:S01]  /*0000*/  LDC R1, c[0x0][0x28] ;  /* 0x00000a00ff017b82 */ /* 0x000fe20000000800 */
[----:B------:R-:W0:Y:S07]  /*0010*/  S2R R152, SR_TID.X ;  /* 0x0000000000987919 */ /* 0x000e2e0000002100 */
[----:B------:R-:W1:Y:S01]  /*0020*/  S2UR UR7, SR_CTAID.Y ;  /* 0x00000000000779c3 */ /* 0x000e620000002600 */
[----:B------:R-:W-:Y:S01]  /*0030*/  ULDC.64 UR4, c[0x0][0x240] ;  /* 0x0000900000047ab9 */ /* 0x000fe20000000a00 */
[----:B------:R-:W-:Y:S01]  /*0040*/  ULDC.64 UR36, c[0x0][0x208] ;  /* 0x0000820000247ab9 */ /* 0x000fe20000000a00 */
[----:B------:R-:W2:Y:S05]  /*0050*/  S2R R3, SR_CTAID.X ;  /* 0x0000000000037919 */ /* 0x000eaa0000002500 */
[----:B------:R-:W3:Y:S08]  /*0060*/  LDC.64 R4, c[0x0][0x210] ;  /* 0x00008400ff047b82 */ /* 0x000ef00000000a00 */
[----:B------:R-:W4:Y:S01]  /*0070*/  LDC R143, c[0x0][0x248] ;  /* 0x00009200ff8f7b82 */ /* 0x000f220000000800 */
[----:B------:R-:W-:Y:S01]  /*0080*/  UMOV UR12, 0x400 ;  /* 0x00000400000c7882 */ /* 0x000fe20000000000 */
[----:B------:R-:W-:Y:S01]  /*0090*/  ULDC UR13, c[0x0][0x280] ;  /* 0x0000a000000d7ab9 */ /* 0x000fe20000000800 */
[----:B-1----:R-:W-:-:S04]  /*00a0*/  UIMAD UR4, UR7, UR4, URZ ;  /* 0x00000004070472a4 */ /* 0x002fc8000f8e023f */
[----:B------:R-:W-:Y:S01]  /*00b0*/  USHF.L.U32 UR6, UR4, 0x1, URZ ;  /* 0x0000000104067899 */ /* 0x000fe2000800063f */
[----:B0-----:R-:W-:-:S04]  /*00c0*/  LOP3.LUT R0, R152, 0xff, RZ, 0xc0, !PT ;  /* 0x000000ff98007812 */ /* 0x001fc800078ec0ff */
[----:B--2---:R-:W-:-:S05]  /*00d0*/  LEA R2, R3, R0, 0x8 ;  /* 0x0000000003027211 */ /* 0x004fca00078e40ff */
[----:B------:R-:W-:Y:S01]  /*00e0*/  IMAD R2, R2, UR5, RZ ;  /* 0x0000000502027c24 */ /* 0x000fe2000f8e02ff */
[----:B------:R-:W-:Y:S01]  /*00f0*/  UIMAD.WIDE UR4, UR4, 0x2, URZ ;  /* 0x00000002040478a5 */ /* 0x000fe2000f8e023f */
[C---:B----4-:R-:W-:Y:S01]  /*0100*/  IMAD R15, R143.reuse, 0x50, RZ ;  /* 0x000000508f0f7824 */ /* 0x050fe200078e02ff */
[C---:B------:R-:W-:Y:S02]  /*0110*/  SHF.L.U32 R3, R143.reuse, 0x3, RZ ;  /* 0x000000038f037819 */ /* 0x040fe400000006ff */
[C---:B------:R-:W-:Y:S01]  /*0120*/  SHF.L.U32 R17, R2.reuse, 0x1, RZ ;  /* 0x0000000102117819 */ /* 0x040fe200000006ff */
[----:B------:R-:W-:Y:S01]  /*0130*/  IMAD.HI R2, R2, 0x2, RZ ;  /* 0x0000000202027827 */ /* 0x000fe200078e02ff */
[----:B------:R-:W-:Y:S02]  /*0140*/  SHF.L.U32 R7, R143, 0x4, RZ ;  /* 0x000000048f077819 */ /* 0x000fe400000006ff */
[----:B---3--:R-:W-:Y:S01]  /*0150*/  IADD3 R16, P0, P1, R17, UR6, R4 ;  /* 0x0000000611107c10 */ /* 0x008fe2000f91e004 */
[----:B------:R-:W-:-:S03]  /*0160*/  IMAD R11, R143, 0xa, RZ ;  /* 0x0000000a8f0b7824 */ /* 0x000fc600078e02ff */
[----:B------:R-:W-:Y:S02]  /*0170*/  IADD3.X R17, R2, UR5, R5, P0, P1 ;  /* 0x0000000502117c10 */ /* 0x000fe400087e2405 */
[CC--:B------:R-:W-:Y:S01]  /*0180*/  LEA R14, P2, R143.reuse, R16.reuse, 0x4 ;  /* 0x000000108f0e7211 */ /* 0x0c0fe200078420ff */
[C---:B------:R-:W-:Y:S01]  /*0190*/  IMAD R23, R143.reuse, 0x14, RZ ;  /* 0x000000148f177824 */ /* 0x040fe200078e02ff */
[CC--:B------:R-:W-:Y:S01]  /*01a0*/  LEA R6, P3, R143.reuse, R16.reuse, 0x5 ;  /* 0x000000108f067211 */ /* 0x0c0fe200078628ff */
[C---:B------:R-:W-:Y:S01]  /*01b0*/  IMAD R27, R143.reuse, 0x28, RZ ;  /* 0x000000288f1b7824 */ /* 0x040fe200078e02ff */
[C---:B------:R-:W-:Y:S01]  /*01c0*/  SHF.L.U32 R19, R143.reuse, 0x5, RZ ;  /* 0x000000058f137819 */ /* 0x040fe200000006ff */
[----:B------:R-:W-:Y:S01]  /*01d0*/  IMAD R9, R143, 0x5, RZ ;  /* 0x000000058f097824 */ /* 0x000fe200078e02ff */
[-C--:B------:R-:W-:Y:S01]  /*01e0*/  IADD3 R10, P0, R15, R16.reuse, RZ ;  /* 0x000000100f0a7210 */ /* 0x080fe20007f1e0ff */
[C---:B------:R-:W-:Y:S01]  /*01f0*/  IMAD R21, R143.reuse, 0x42, RZ ;  /* 0x000000428f157824 */ /* 0x040fe200078e02ff */
[CC--:B------:R-:W-:Y:S01]  /*0200*/  LEA R2, P1, R143.reuse, R16.reuse, 0x6 ;  /* 0x000000108f027211 */ /* 0x0c0fe200078230ff */
[----:B------:R-:W-:Y:S01]  /*0210*/  IMAD R13, R143, 0x6, RZ ;  /* 0x000000068f0d7824 */ /* 0x000fe200078e02ff */
[-C--:B------:R-:W-:Y:S01]  /*0220*/  LEA.HI.X.SX32 R15, R3, R17.reuse, 0x1, P2 ;  /* 0x00000011030f7211 */ /* 0x080fe200010f0eff */
[----:B------:R-:W-:Y:S01]  /*0230*/  IMAD R33, R143, 0xc, RZ ;  /* 0x0000000c8f217824 */ /* 0x000fe200078e02ff */
[-C--:B------:R-:W-:Y:S01]  /*0240*/  IADD3 R18, P2, R11, R16.reuse, RZ ;  /* 0x000000100b127210 */ /* 0x080fe20007f5e0ff */
        /* <DEDUP_REMOVED lines=15> */
[----:B------:R-:W-:Y:S01]  /*0340*/  IADD3 R26, P3, R13, R16, RZ ;  /* 0x000000100d1a7210 */ /* 0x000fe20007f7e0ff */
[----:B------:R-:W-:Y:S01]  /*0350*/  IMAD R41, R143, 0xe, RZ ;  /* 0x0000000e8f297824 */ /* 0x000fe200078e02ff */
[----:B------:R-:W-:-:S02]  /*0360*/  LEA.HI.X.SX32 R23, R23, R17, 0x1, P1 ;  /* 0x0000001117177211 */ /* 0x000fc400008f0eff */
[C---:B------:R-:W-:Y:S01]  /*0370*/  SHF.L.U32 R25, R143.reuse, 0x1, RZ ;  /* 0x000000018f197819 */ /* 0x040fe200000006ff */
[----:B------:R-:W-:Y:S01]  /*0380*/  IMAD R55, R143, 0x3f, RZ ;  /* 0x0000003f8f377824 */ /* 0x000fe200078e02ff */
[-C--:B------:R-:W-:Y:S01]  /*0390*/  IADD3 R30, P1, R33, R16.reuse, RZ ;  /* 0x00000010211e7210 */ /* 0x080fe20007f3e0ff */
[----:B------:R-:W-:Y:S01]  /*03a0*/  IMAD R59, R143, 0x12, RZ ;  /* 0x000000128f3b7824 */ /* 0x000fe200078e02ff */
[-C--:B------:R-:W-:Y:S01]  /*03b0*/  IADD3 R12, P5, R31, R16.reuse, RZ ;  /* 0x000000101f0c7210 */ /* 0x080fe20007fbe0ff */
[----:B------:R-:W-:Y:S01]  /*03c0*/  IMAD R37, R143, 0x7, RZ ;  /* 0x000000078f257824 */ /* 0x000fe200078e02ff */
[-C--:B------:R-:W-:Y:S01]  /*03d0*/  LEA.HI.X.SX32 R11, R27, R17.reuse, 0x1, P0 ;  /* 0x000000111b0b7211 */ /* 0x080fe200000f0eff */
[----:B------:R-:W-:Y:S01]  /*03e0*/  IMAD R73, R143, 0x48, RZ ;  /* 0x000000488f497824 */ /* 0x000fe200078e02ff */
[-C--:B------:R-:W-:Y:S01]  /*03f0*/  LEA.HI.X.SX32 R27, R5, R17.reuse, 0x1, P3 ;  /* 0x00000011051b7211 */ /* 0x080fe200018f0eff */
        /* <DEDUP_REMOVED lines=9> */
[-C--:B------:R-:W-:Y:S01]  /*0490*/  IADD3 R32, P0, R35, R16.reuse, RZ ;  /* 0x0000001023207210 */ /* 0x080fe20007f1e0ff */
[----:B------:R-:W-:Y:S01]  /*04a0*/  IMAD R61, R143, 0x44, RZ ;  /* 0x000000448f3d7824 */ /* 0x000fe200078e02ff */
[-C--:B------:R-:W-:Y:S01]  /*04b0*/  LEA.HI.X.SX32 R35, R35, R17.reuse, 0x1, P3 ;  /* 0x0000001123237211 */ /* 0x080fe200018f0eff */
[----:B------:R-:W-:Y:S01]  /*04c0*/  IMAD R47, R143, 0xb, RZ ;  /* 0x0000000b8f2f7824 */ /* 0x000fe200078e02ff */
[-C--:B------:R-:W-:Y:S01]  /*04d0*/  IADD3 R8, P6, R75, R16.reuse, RZ ;  /* 0x000000104b087210 */ /* 0x080fe20007fde0ff */
        /* <DEDUP_REMOVED lines=14> */
[C---:B------:R-:W-:Y:S01]  /*05c0*/  IMAD R63, R143.reuse, 0x13, RZ ;  /* 0x000000138f3f7824 */ /* 0x040fe200078e02ff */
[CC--:B------:R-:W-:Y:S01]  /*05d0*/  LEA R72, P6, R143.reuse, R16.reuse, 0x2 ;  /* 0x000000108f487211 */ /* 0x0c0fe200078c10ff */
[----:B------:R-:W-:Y:S01]  /*05e0*/  IMAD R115, R143, 0x2e, RZ ;  /* 0x0000002e8f737824 */ /* 0x000fe200078e02ff */
[-C--:B------:R-:W-:Y:S01]  /*05f0*/  LEA.HI.X.SX32 R5, R55, R17.reuse, 0x1, P4 ;  /* 0x0000001137057211 */ /* 0x080fe200020f0eff */
[C---:B------:R-:W-:Y:S01]  /*0600*/  IMAD R111, R143.reuse, 0x2c, RZ ;  /* 0x0000002c8f6f7824 */ /* 0x040fe200078e02ff */
[C---:B------:R-:W-:Y:S01]  /*0610*/  SHF.L.U32 R29, R143.reuse, 0x2, RZ ;  /* 0x000000028f1d7819 */ /* 0x040fe200000006ff */
[C---:B------:R-:W-:Y:S01]  /*0620*/  IMAD R65, R143.reuse, 0x15, RZ ;  /* 0x000000158f417824 */ /* 0x040fe200078e02ff */
[CC--:B------:R-:W-:Y:S01]  /*0630*/  LEA R68, P4, R143.reuse, R16.reuse, 0x3 ;  /* 0x000000108f447211 */ /* 0x0c0fe200078818ff */
[C---:B------:R-:W-:Y:S01]  /*0640*/  IMAD R121, R143.reuse, 0x32, RZ ;  /* 0x000000328f797824 */ /* 0x040fe200078e02ff */
[CC--:B------:R-:W-:Y:S01]  /*0650*/  LEA.HI.X.SX32 R75, R143.reuse, R17.reuse, 0x1, P5 ;  /* 0x000000118f4b7211 */ /* 0x0c0fe200028f0eff */
        /* <DEDUP_REMOVED lines=91> */
[----:B------:R-:W-:Y:S01]  /*0c10*/  IADD3 R100, P1, R149, R16, RZ ;  /* 0x0000001095647210 */ /* 0x000fe20007f3e0ff */
[----:B------:R0:W2:Y:S01]  /*0c20*/  LDG.E.U16 R116, desc[UR36][R16.64] ;  /* 0x0000002410747981 */ /* 0x0000a2000c1e1500 */
[----:B------:R-:W-:-:S02]  /*0c30*/  LEA.HI.X.SX32 R37, R93, R17, 0x1, P0 ;  /* 0x000000115d257211 */ /* 0x000fc400000f0eff */
[-C--:B------:R-:W-:Y:S01]  /*0c40*/  IADD3 R98, P0, R151, R16.reuse, RZ ;  /* 0x0000001097627210 */ /* 0x080fe20007f1e0ff */
[----:B------:R-:W3:Y:S01]  /*0c50*/  LDG.E.U16 R14, desc[UR36][R14.64] ;  /* 0x000000240e0e7981 */ /* 0x000ee2000c1e1500 */
[-C--:B------:R-:W-:Y:S02]  /*0c60*/  LEA.HI.X.SX32 R85, R97, R17.reuse, 0x1, P6 ;  /* 0x0000001161557211 */ /* 0x080fe400030f0eff */
[-C--:B------:R-:W-:Y:S01]  /*0c70*/  LEA.HI.X.SX32 R39, R95, R17.reuse, 0x1, P3 ;  /* 0x000000115f277211 */ /* 0x080fe200018f0eff */
[----:B------:R-:W4:Y:S01]  /*0c80*/  LDG.E.U16 R6, desc[UR36][R6.64] ;  /* 0x0000002406067981 */ /* 0x000f22000c1e1500 */
[-C--:B------:R-:W-:Y:S02]  /*0c90*/  IADD3 R94, P6, R155, R16.reuse, RZ ;  /* 0x000000109b5e7210 */ /* 0x080fe40007fde0ff */
[----:B------:R-:W-:Y:S01]  /*0ca0*/  IADD3 R90, P3, R153, R16, RZ ;  /* 0x00000010995a7210 */ /* 0x000fe20007f7e0ff */
[----:B------:R-:W5:Y:S01]  /*0cb0*/  LDG.E.U16 R10, desc[UR36][R10.64] ;  /* 0x000000240a0a7981 */ /* 0x000f62000c1e1500 */
[----:B------:R-:W-:-:S02]  /*0cc0*/  LEA.HI.X.SX32 R89, R101, R17, 0x1, P5 ;  /* 0x0000001165597211 */ /* 0x000fc400028f0eff */
[-C--:B------:R-:W-:Y:S01]  /*0cd0*/  LEA.HI.X.SX32 R109, R103, R17.reuse, 0x1, P2 ;  /* 0x00000011676d7211 */ /* 0x080fe200010f0eff */
[----:B------:R-:W5:Y:S01]  /*0ce0*/  LDG.E.U16 R34, desc[UR36][R34.64] ;  /* 0x0000002422227981 */ /* 0x000f62000c1e1500 */
[-C--:B------:R-:W-:Y:S02]  /*0cf0*/  LEA.HI.X.SX32 R87, R99, R17.reuse, 0x1, P4 ;  /* 0x0000001163577211 */ /* 0x080fe400020f0eff */
[-C--:B------:R-:W-:Y:S01]  /*0d00*/  IADD3 R122, P2, R161, R16.reuse, RZ ;  /* 0x00000010a17a7210 */ /* 0x080fe20007f5e0ff */
[----:B------:R-:W5:Y:S01]  /*0d10*/  LDG.E.U16 R12, desc[UR36][R12.64] ;  /* 0x000000240c0c7981 */ /* 0x000f62000c1e1500 */
[----:B------:R-:W-:Y:S02]  /*0d20*/  LEA.HI.X.SX32 R101, R105, R17, 0x1, P1 ;  /* 0x0000001169657211 */ /* 0x000fe400008f0eff */
[-C--:B------:R-:W-:Y:S01]  /*0d30*/  IADD3 R92, P4, R157, R16.reuse, RZ ;  /* 0x000000109d5c7210 */ /* 0x080fe20007f9e0ff */
[----:B------:R-:W5:Y:S01]  /*0d40*/  LDG.E.U16 R8, desc[UR36][R8.64] ;  /* 0x0000002408087981 */ /* 0x000f62000c1e1500 */
[----:B------:R-:W-:-:S02]  /*0d50*/  IADD3 R120, P1, R163, R16, RZ ;  /* 0x00000010a3787210 */ /* 0x000fc40007f3e0ff */
[-C--:B------:R-:W-:Y:S01]  /*0d60*/  LEA.HI.X.SX32 R99, R107, R17.reuse, 0x1, P0 ;  /* 0x000000116b637211 */ /* 0x080fe200000f0eff */
[----:B------:R-:W5:Y:S01]  /*0d70*/  LDG.E.U16 R74, desc[UR36][R74.64] ;  /* 0x000000244a4a7981 */ /* 0x000f62000c1e1500 */
[-C--:B------:R-:W-:Y:S02]  /*0d80*/  IADD3 R96, P5, R159, R16.reuse, RZ ;  /* 0x000000109f607210 */ /* 0x080fe40007fbe0ff */
[-C--:B------:R-:W-:Y:S01]  /*0d90*/  IADD3 R112, P0, R165, R16.reuse, RZ ;  /* 0x00000010a5707210 */ /* 0x080fe20007f1e0ff */
[----:B------:R-:W5:Y:S01]  /*0da0*/  LDG.E.U16 R50, desc[UR36][R50.64] ;  /* 0x0000002432327981 */ /* 0x000f62000c1e1500 */
[-C--:B------:R-:W-:Y:S02]  /*0db0*/  LEA.HI.X.SX32 R95, R113, R17.reuse, 0x1, P6 ;  /* 0x00000011715f7211 */ /* 0x080fe400030f0eff */
[----:B------:R-:W-:Y:S01]  /*0dc0*/  LEA.HI.X.SX32 R91, R111, R17, 0x1, P3 ;  /* 0x000000116f5b7211 */ /* 0x000fe200018f0eff */
[----:B------:R-:W5:Y:S01]  /*0dd0*/  LDG.E.U16 R46, desc[UR36][R46.64] ;  /* 0x000000242e2e7981 */ /* 0x000f62000c1e1500 */
[----:B------:R-:W-:-:S02]  /*0de0*/  IADD3 R106, P6, R169, R16, RZ ;  /* 0x00000010a96a7210 */ /* 0x000fc40007fde0ff */
[-C--:B------:R-:W-:Y:S01]  /*0df0*/  IADD3 R110, P3, R167, R16.reuse, RZ ;  /* 0x00000010a76e7210 */ /* 0x080fe20007f7e0ff */
[----:B------:R-:W5:Y:S01]  /*0e00*/  LDG.E.U16 R66, desc[UR36][R66.64] ;  /* 0x0000002442427981 */ /* 0x000f62000c1e1500 */
[-C--:B------:R-:W-:Y:S02]  /*0e10*/  LEA.HI.X.SX32 R123, R119, R17.reuse, 0x1, P2 ;  /* 0x00000011777b7211 */ /* 0x080fe400010f0eff */
[-C--:B------:R-:W-:Y:S01]  /*0e20*/  LEA.HI.X.SX32 R93, R115, R17.reuse, 0x1, P4 ;  /* 0x00000011735d7211 */ /* 0x080fe200020f0eff */
[----:B------:R-:W-:Y:S01]  /*0e30*/  IMAD R115, R143, 0x3b, RZ ;  /* 0x0000003b8f737824 */ /* 0x000fe200078e02ff */
[-C--:B------:R-:W-:Y:S01]  /*0e40*/  IADD3 R126, P2, R175, R16.reuse, RZ ;  /* 0x00000010af7e7210 */ /* 0x080fe20007f5e0ff */
[----:B------:R-:W5:Y:S01]  /*0e50*/  LDG.E.U16 R24, desc[UR36][R24.64] ;  /* 0x0000002418187981 */ /* 0x000f62000c1e1500 */
[-C--:B------:R-:W-:Y:S02]  /*0e60*/  LEA.HI.X.SX32 R121, R121, R17.reuse, 0x1, P1 ;  /* 0x0000001179797211 */ /* 0x080fe400008f0eff */
[-C--:B------:R-:W-:Y:S01]  /*0e70*/  LEA.HI.X.SX32 R97, R117, R17.reuse, 0x1, P5 ;  /* 0x0000001175617211 */ /* 0x080fe200028f0eff */
[----:B------:R-:W-:Y:S01]  /*0e80*/  IMAD R117, R143, 0x3d, RZ ;  /* 0x0000003d8f757824 */ /* 0x000fe200078e02ff */
[----:B------:R-:W-:Y:S01]  /*0e90*/  IADD3 R128, P1, R177, R16, RZ ;  /* 0x00000010b1807210 */ /* 0x000fe20007f3e0ff */
[----:B------:R-:W5:Y:S01]  /*0ea0*/  LDG.E.U16 R108, desc[UR36][R108.64] ;  /* 0x000000246c6c7981 */ /* 0x000f62000c1e1500 */
[----:B------:R-:W-:-:S02]  /*0eb0*/  LEA.HI.X.SX32 R113, R125, R17, 0x1, P0 ;  /* 0x000000117d717211 */ /* 0x000fc400000f0eff */
[-C--:B------:R-:W-:Y:S01]  /*0ec0*/  IADD3 R124, P0, R179, R16.reuse, RZ ;  /* 0x00000010b37c7210 */ /* 0x080fe20007f1e0ff */
[----:B------:R-:W5:Y:S01]  /*0ed0*/  LDG.E.U16 R122, desc[UR36][R122.64] ;  /* 0x000000247a7a7981 */ /* 0x000f62000c1e1500 */
[-C--:B------:R-:W-:Y:S02]  /*0ee0*/  LEA.HI.X.SX32 R107, R129, R17.reuse, 0x1, P6 ;  /* 0x00000011816b7211 */ /* 0x080fe400030f0eff */
[-C--:B------:R-:W-:Y:S01]  /*0ef0*/  IADD3 R104, P4, R171, R16.reuse, RZ ;  /* 0x00000010ab687210 */ /* 0x080fe20007f9e0ff */
[----:B------:R-:W5:Y:S01]  /*0f00*/  LDG.E.U16 R20, desc[UR36][R20.64] ;  /* 0x0000002414147981 */ /* 0x000f62000c1e1500 */
[-C--:B------:R-:W-:Y:S02]  /*0f10*/  LEA.HI.X.SX32 R111, R127, R17.reuse, 0x1, P3 ;  /* 0x000000117f6f7211 */ /* 0x080fe400018f0eff */
[----:B------:R-:W-:Y:S01]  /*0f20*/  IADD3 R114, P6, R183, R16, RZ ;  /* 0x00000010b7727210 */ /* 0x000fe20007fde0ff */
[----:B------:R-:W5:Y:S01]  /*0f30*/  LDG.E.U16 R72, desc[UR36][R72.64] ;  /* 0x0000002448487981 */ /* 0x000f62000c1e1500 */
[----:B------:R-:W-:-:S02]  /*0f40*/  LEA.HI.X.SX32 R127, R135, R17, 0x1, P2 ;  /* 0x00000011877f7211 */ /* 0x000fc400010f0eff */
[-C--:B------:R-:W-:Y:S01]  /*0f50*/  LEA.HI.X.SX32 R129, R137, R17.reuse, 0x1, P1 ;  /* 0x0000001189817211 */ /* 0x080fe200008f0eff */
[----:B------:R-:W5:Y:S01]  /*0f60*/  LDG.E.U16 R58, desc[UR36][R58.64] ;  /* 0x000000243a3a7981 */ /* 0x000f62000c1e1500 */
[-C--:B------:R-:W-:Y:S02]  /*0f70*/  IADD3 R118, P3, R181, R16.reuse, RZ ;  /* 0x00000010b5767210 */ /* 0x080fe40007f7e0ff */
[-C--:B------:R-:W-:Y:S01]  /*0f80*/  LEA.HI.X.SX32 R125, R115, R17.reuse, 0x1, P0 ;  /* 0x00000011737d7211 */ /* 0x080fe200000f0eff */
[----:B------:R-:W5:Y:S01]  /*0f90*/  LDG.E.U16 R126, desc[UR36][R126.64] ;  /* 0x000000247e7e7981 */ /* 0x000f62000c1e1500 */
[----:B------:R-:W-:Y:S02]  /*0fa0*/  IADD3 R102, P5, R173, R16, RZ ;  /* 0x00000010ad667210 */ /* 0x000fe40007fbe0ff */
[-C--:B------:R-:W-:Y:S01]  /*0fb0*/  LEA.HI.X.SX32 R105, R131, R17.reuse, 0x1, P4 ;  /* 0x0000001183697211 */ /* 0x080fe200020f0eff */
[----:B------:R-:W5:Y:S01]  /*0fc0*/  LDG.E.U16 R70, desc[UR36][R70.64] ;  /* 0x0000002446467981 */ /* 0x000f62000c1e1500 */
[----:B------:R-:W-:-:S02]  /*0fd0*/  LEA.HI.X.SX32 R115, R117, R17, 0x1, P6 ;  /* 0x0000001175737211 */ /* 0x000fc400030f0eff */
[----:B0-----:R-:W-:Y:S01]  /*0fe0*/  IADD3 R16, P4, R185, R16, RZ ;  /* 0x00000010b9107210 */ /* 0x001fe20007f9e0ff */
[----:B------:R0:W5:Y:S01]  /*0ff0*/  LDG.E.U16 R117, desc[UR36][R2.64] ;  /* 0x0000002402757981 */ /* 0x000162000c1e1500 */
[-C--:B------:R-:W-:Y:S02]  /*1000*/  LEA.HI.X.SX32 R119, R139, R17.reuse, 0x1, P3 ;  /* 0x000000118b777211 */ /* 0x080fe400018f0eff */
[-C--:B------:R-:W-:Y:S01]  /*1010*/  LEA.HI.X.SX32 R103, R133, R17.reuse, 0x1, P5 ;  /* 0x0000001185677211 */ /* 0x080fe200028f0eff */
[----:B------:R-:W5:Y:S01]  /*1020*/  LDG.E.U16 R28, desc[UR36][R28.64] ;  /* 0x000000241c1c7981 */ /* 0x000f62000c1e1500 */
[----:B------:R-:W-:-:S03]  /*1030*/  LEA.HI.X.SX32 R17, R141, R17, 0x1, P4 ;  /* 0x000000118d117211 */ /* 0x000fc600020f0eff */
[----:B------:R-:W5:Y:S04]  /*1040*/  LDG.E.U16 R100, desc[UR36][R100.64] ;  /* 0x0000002464647981 */ /* 0x000f68000c1e1500 */
        /* <DEDUP_REMOVED lines=41> */
[----:B------:R1:W5:Y:S01]  /*12e0*/  LDG.E.U16 R4, desc[UR36][R4.64] ;  /* 0x0000002404047981 */ /* 0x000362000c1e1500 */
[----:B------:R-:W1:Y:S01]  /*12f0*/  S2UR UR4, SR_CgaCtaId ;  /* 0x00000000000479c3 */ /* 0x000e620000008800 */
[----:B0-----:R-:W-:-:S02]  /*1300*/  LOP3.LUT R2, R152, 0xc0, RZ, 0xc0, !PT ;  /* 0x000000c098027812 */ /* 0x001fc400078ec0ff */
[----:B------:R-:W-:-:S04]  /*1310*/  LOP3.LUT R3, R152, 0x3f, RZ, 0xc0, !PT ;  /* 0x0000003f98037812 */ /* 0x000fc800078ec0ff */
[----:B------:R-:W-:Y:S01]  /*1320*/  LEA R7, R2, R3, 0x6 ;  /* 0x0000000302077211 */ /* 0x000fe200078e30ff */
[----:B------:R-:W-:-:S03]  /*1330*/  UISETP.GE.AND UP0, UPT, UR13, 0x1, UPT ;  /* 0x000000010d00788c */ /* 0x000fc6000bf06270 */
[----:B------:R-:W-:-:S04]  /*1340*/  SHF.L.U32 R7, R7, 0x1, RZ ;  /* 0x0000000107077819 */ /* 0x000fc800000006ff */
[C---:B-1----:R-:W-:Y:S02]  /*1350*/  LOP3.LUT R5, R7.reuse, 0x10, RZ, 0x3c, !PT ;  /* 0x0000001007057812 */ /* 0x042fe400078e3cff */
[C---:B------:R-:W-:Y:S01]  /*1360*/  LOP3.LUT R9, R7.reuse, 0x20, RZ, 0x3c, !PT ;  /* 0x0000002007097812 */ /* 0x040fe200078e3cff */
[----:B------:R-:W-:Y:S01]  /*1370*/  ULEA UR12, UR4, UR12, 0x18 ;  /* 0x0000000c040c7291 */ /* 0x000fe2000f8ec03f */
[C---:B------:R-:W-:Y:S02]  /*1380*/  LOP3.LUT R11, R7.reuse, 0x30, RZ, 0x3c, !PT ;  /* 0x00000030070b7812 */ /* 0x040fe400078e3cff */
[----:B------:R-:W-:Y:S02]  /*1390*/  PLOP3.LUT P0, PT, PT, PT, UP0, 0x80, 0x0 ;  /* 0x000000000000781c */ /* 0x000fe40003f0f008 */
[----:B------:R-:W-:Y:S02]  /*13a0*/  LOP3.LUT R13, R7, 0x70, RZ, 0x3c, !PT ;  /* 0x00000070070d7812 */ /* 0x000fe400078e3cff */
[----:B------:R-:W-:-:S02]  /*13b0*/  CS2R R130, SRZ ;  /* 0x0000000000827805 */ /* 0x000fc4000001ff00 */
[----:B--2---:R-:W-:Y:S04]  /*13c0*/  STS.U16 [R7+UR12], R116 ;  /* 0x0000007407007988 */ /* 0x004fe8000800040c */
[----:B---3--:R-:W-:Y:S04]  /*13d0*/  STS.U16 [R7+UR12+0x400], R14 ;  /* 0x0004000e07007988 */ /* 0x008fe8000800040c */
[----:B----4-:R-:W-:Y:S04]  /*13e0*/  STS.U16 [R7+UR12+0x800], R6 ;  /* 0x0008000607007988 */ /* 0x010fe8000800040c */
[----:B-----5:R0:W-:Y:S04]  /*13f0*/  STS.U16 [R7+UR12+0x1400], R10 ;  /* 0x0014000a07007988 */ /* 0x0201e8000800040c */
[----:B------:R-:W-:Y:S04]  /*1400*/  STS.U16 [R7+UR12+0xc00], R34 ;  /* 0x000c002207007988 */ /* 0x000fe8000800040c */
[----:B------:R1:W-:Y:S04]  /*1410*/  STS.U16 [R7+UR12+0x1800], R12 ;  /* 0x0018000c07007988 */ /* 0x0003e8000800040c */
[----:B------:R2:W-:Y:S01]  /*1420*/  STS.U16 [R7+UR12+0x1c00], R8 ;  /* 0x001c000807007988 */ /* 0x0005e2000800040c */
[----:B0-----:R-:W-:-:S02]  /*1430*/  MOV R10, 0xff800000 ;  /* 0xff800000000a7802 */ /* 0x001fc40000000f00 */
[----:B------:R-:W-:Y:S02]  /*1440*/  CS2R R132, SRZ ;  /* 0x0000000000847805 */ /* 0x000fe4000001ff00 */
[----:B------:R-:W-:Y:S02]  /*1450*/  MOV R234, 0xff800000 ;  /* 0xff80000000ea7802 */ /* 0x000fe40000000f00 */
[----:B------:R-:W-:Y:S02]  /*1460*/  CS2R R134, SRZ ;  /* 0x0000000000867805 */ /* 0x000fe4000001ff00 */
[----:B------:R-:W-:Y:S02]  /*1470*/  CS2R R136, SRZ ;  /* 0x0000000000887805 */ /* 0x000fe4000001ff00 */
[----:B-1----:R-:W-:Y:S02]  /*1480*/  MOV R12, 0xff800000 ;  /* 0xff800000000c7802 */ /* 0x002fe40000000f00 */
[----:B------:R-:W-:-:S02]  /*1490*/  CS2R R138, SRZ ;  /* 0x00000000008a7805 */ /* 0x000fc4000001ff00 */
[----:B------:R-:W-:Y:S02]  /*14a0*/  CS2R R140, SRZ ;  /* 0x00000000008c7805 */ /* 0x000fe4000001ff00 */
[----:B------:R-:W-:Y:S02]  /*14b0*/  CS2R R142, SRZ ;  /* 0x00000000008e7805 */ /* 0x000fe4000001ff00 */
[----:B--2---:R-:W-:Y:S02]  /*14c0*/  MOV R8, 0x3f800000 ;  /* 0x3f80000000087802 */ /* 0x004fe40000000f00 */
[----:B------:R-:W-:Y:S02]  /*14d0*/  CS2R R144, SRZ ;  /* 0x0000000000907805 */ /* 0x000fe4000001ff00 */
[----:B------:R-:W-:Y:S02]  /*14e0*/  CS2R R146, SRZ ;  /* 0x0000000000927805 */ /* 0x000fe4000001ff00 */
[----:B------:R-:W-:-:S02]  /*14f0*/  CS2R R148, SRZ ;  /* 0x0000000000947805 */ /* 0x000fc4000001ff00 */
[----:B------:R-:W-:Y:S01]  /*1500*/  CS2R R150, SRZ ;  /* 0x0000000000967805 */ /* 0x000fe2000001ff00 */
[----:B------:R-:W-:Y:S04]  /*1510*/  STS.U16 [R7+UR12+0x1000], R117 ;  /* 0x0010007507007988 */ /* 0x000fe8000800040c */
[----:B------:R-:W-:Y:S04]  /*1520*/  STS.U16 [R5+UR12+0x80], R74 ;  /* 0x0000804a05007988 */ /* 0x000fe8000800040c */
[----:B------:R-:W-:Y:S04]  /*1530*/  STS.U16 [R5+UR12+0x480], R50 ;  /* 0x0004803205007988 */ /* 0x000fe8000800040c */
[----:B------:R-:W-:Y:S04]  /*1540*/  STS.U16 [R5+UR12+0x880], R46 ;  /* 0x0008802e05007988 */ /* 0x000fe8000800040c */
[----:B------:R-:W-:Y:S04]  /*1550*/  STS.U16 [R5+UR12+0xc80], R66 ;  /* 0x000c804205007988 */ /* 0x000fe8000800040c */
[----:B------:R-:W-:Y:S04]  /*1560*/  STS.U16 [R5+UR12+0x1080], R24 ;  /* 0x0010801805007988 */ /* 0x000fe8000800040c */
[----:B------:R-:W-:Y:S04]  /*1570*/  STS.U16 [R5+UR12+0x1480], R108 ;  /* 0x0014806c05007988 */ /* 0x000fe8000800040c */
[----:B------:R-:W-:Y:S04]  /*1580*/  STS.U16 [R5+UR12+0x1880], R122 ;  /* 0x0018807a05007988 */ /* 0x000fe8000800040c */
[----:B------:R0:W-:Y:S04]  /*1590*/  STS.U16 [R5+UR12+0x1c80], R126 ;  /* 0x001c807e05007988 */ /* 0x0001e8000800040c */
[----:B------:R-:W-:Y:S04]  /*15a0*/  STS.U16 [R9+UR12+0x100], R72 ;  /* 0x0001004809007988 */ /* 0x000fe8000800040c */
[----:B------:R-:W-:Y:S01]  /*15b0*/  STS.U16 [R9+UR12+0x500], R20 ;  /* 0x0005001409007988 */ /* 0x000fe2000800040c */
[----:B0-----:R-:W-:-:S03]  /*15c0*/  LOP3.LUT R5, R7, 0x40, RZ, 0x3c, !PT ;  /* 0x0000004007057812 */ /* 0x001fc600078e3cff */
        /* <DEDUP_REMOVED lines=15> */
[----:B------:R-:W-:Y:S01]  /*16c0*/  STS.U16 [R5+UR12+0x200], R68 ;  /* 0x0002004405007988 */ /* 0x000fe2000800040c */
[----:B0-----:R-:W-:-:S03]  /*16d0*/  LOP3.LUT R11, R7, 0x60, RZ, 0x3c, !PT ;  /* 0x00000060070b7812 */ /* 0x001fc600078e3cff */
        /* <DEDUP_REMOVED lines=22> */
[----:B------:R2:W-:Y:S01]  /*1840*/  STS.U16 [R11+UR12+0x1f00], R16 ;  /* 0x001f00100b007988 */ /* 0x0005e2000800040c */
[----:B0-----:R-:W-:-:S03]  /*1850*/  MOV R5, 0x3f800000 ;  /* 0x3f80000000057802 */ /* 0x001fc60000000f00 */
[----:B------:R-:W-:Y:S01]  /*1860*/  STS.U16 [R13+UR12+0x380], R42 ;  /* 0x0003802a0d007988 */ /* 0x000fe2000800040c */
[----:B------:R-:W-:-:S03]  /*1870*/  MOV R7, 0x3f800000 ;  /* 0x3f80000000077802 */ /* 0x000fc60000000f00 */
[----:B------:R-:W-:Y:S01]  /*1880*/  STS.U16 [R13+UR12+0x780], R48 ;  /* 0x000780300d007988 */ /* 0x000fe2000800040c */
[----:B-1----:R-:W-:-:S03]  /*1890*/  MOV R9, 0x3f800000 ;  /* 0x3f80000000097802 */ /* 0x002fc60000000f00 */
[----:B------:R-:W-:Y:S01]  /*18a0*/  STS.U16 [R13+UR12+0xb80], R64 ;  /* 0x000b80400d007988 */ /* 0x000fe2000800040c */
[----:B--2---:R-:W-:-:S03]  /*18b0*/  MOV R11, 0xff800000 ;  /* 0xff800000000b7802 */ /* 0x004fc60000000f00 */
[----:B------:R-:W-:Y:S01]  /*18c0*/  STS.U16 [R13+UR12+0xf80], R82 ;  /* 0x000f80520d007988 */ /* 0x000fe2000800040c */
[----:B------:R-:W-:-:S03]  /*18d0*/  CS2R R120, SRZ ;  /* 0x0000000000787805 */ /* 0x000fc6000001ff00 */
[----:B------:R0:W-:Y:S01]  /*18e0*/  STS.U16 [R13+UR12+0x1380], R88 ;  /* 0x001380580d007988 */ /* 0x0001e2000800040c */
[----:B------:R-:W-:-:S03]  /*18f0*/  CS2R R122, SRZ ;  /* 0x00000000007a7805 */ /* 0x000fc6000001ff00 */
[----:B------:R1:W-:Y:S01]  /*1900*/  STS.U16 [R13+UR12+0x1780], R96 ;  /* 0x001780600d007988 */ /* 0x0003e2000800040c */
[----:B------:R-:W-:-:S03]  /*1910*/  CS2R R124, SRZ ;  /* 0x00000000007c7805 */ /* 0x000fc6000001ff00 */
[----:B------:R2:W-:Y:S01]  /*1920*/  STS.U16 [R13+UR12+0x1b80], R102 ;  /* 0x001b80660d007988 */ /* 0x0005e2000800040c */
[----:B------:R-:W-:-:S03]  /*1930*/  CS2R R126, SRZ ;  /* 0x00000000007e7805 */ /* 0x000fc6000001ff00 */
[----:B------:R3:W-:Y:S01]  /*1940*/  STS.U16 [R13+UR12+0x1f80], R4 ;  /* 0x001f80040d007988 */ /* 0x0007e2000800040c */
[----:B------:R-:W-:Y:S02]  /*1950*/  CS2R R128, SRZ ;  /* 0x0000000000807805 */ /* 0x000fe4000001ff00 */
[----:B0-----:R-:W-:Y:S02]  /*1960*/  CS2R R88, SRZ ;  /* 0x0000000000587805 */ /* 0x001fe4000001ff00 */
[----:B------:R-:W-:Y:S02]  /*1970*/  CS2R R90, SRZ ;  /* 0x00000000005a7805 */ /* 0x000fe4000001ff00 */
[----:B------:R-:W-:Y:S02]  /*1980*/  CS2R R92, SRZ ;  /* 0x00000000005c7805 */ /* 0x000fe4000001ff00 */
[----:B------:R-:W-:Y:S02]  /*1990*/  CS2R R94, SRZ ;  /* 0x00000000005e7805 */ /* 0x000fe4000001ff00 */
[----:B-1----:R-:W-:-:S02]  /*19a0*/  CS2R R96, SRZ ;  /* 0x0000000000607805 */ /* 0x002fc4000001ff00 */
[----:B------:R-:W-:Y:S02]  /*19b0*/  CS2R R98, SRZ ;  /* 0x0000000000627805 */ /* 0x000fe4000001ff00 */
[----:B------:R-:W-:Y:S02]  /*19c0*/  CS2R R100, SRZ ;  /* 0x0000000000647805 */ /* 0x000fe4000001ff00 */
[----:B--2---:R-:W-:Y:S02]  /*19d0*/  CS2R R102, SRZ ;  /* 0x0000000000667805 */ /* 0x004fe4000001ff00 */
[----:B------:R-:W-:Y:S02]  /*19e0*/  CS2R R104, SRZ ;  /* 0x0000000000687805 */ /* 0x000fe4000001ff00 */
[----:B------:R-:W-:Y:S02]  /*19f0*/  CS2R R106, SRZ ;  /* 0x00000000006a7805 */ /* 0x000fe4000001ff00 */
[----:B------:R-:W-:-:S02]  /*1a00*/  CS2R R108, SRZ ;  /* 0x00000000006c7805 */ /* 0x000fc4000001ff00 */
[----:B------:R-:W-:Y:S02]  /*1a10*/  CS2R R110, SRZ ;  /* 0x00000000006e7805 */ /* 0x000fe4000001ff00 */
[----:B------:R-:W-:Y:S02]  /*1a20*/  CS2R R112, SRZ ;  /* 0x0000000000707805 */ /* 0x000fe4000001ff00 */
[----:B------:R-:W-:Y:S02]  /*1a30*/  CS2R R114, SRZ ;  /* 0x0000000000727805 */ /* 0x000fe4000001ff00 */
[----:B------:R-:W-:Y:S02]  /*1a40*/  CS2R R116, SRZ ;  /* 0x0000000000747805 */ /* 0x000fe4000001ff00 */
[----:B------:R-:W-:Y:S01]  /*1a50*/  CS2R R118, SRZ ;  /* 0x0000000000767805 */ /* 0x000fe2000001ff00 */
[----:B---3--:R-:W-:Y:S06]  /*1a60*/  @!P0 BRA `(.L_x_0) ;  /* 0x0000003800248947 */ /* 0x008fec0003800000 */
[----:B------:R-:W-:Y:S01]  /*1a70*/  ULDC.64 UR16, c[0x0][0x250] ;  /* 0x0000940000107ab9 */ /* 0x000fe20000000a00 */
[----:B------:R-:W-:Y:S01]  /*1a80*/  ULDC UR4, c[0x0][0x258] ;  /* 0x0000960000047ab9 */ /* 0x000fe20000000800 */
[----:B------:R-:W-:Y:S01]  /*1a90*/  UIMAD UR16, UR7, UR16, URZ ;  /* 0x00000010071072a4 */ /* 0x000fe2000f8e023f */
[C---:B------:R-:W-:Y:S01]  /*1aa0*/  IMAD R4, R3.reuse, UR4, RZ ;  /* 0x0000000403047c24 */ /* 0x040fe2000f8e02ff */
[----:B------:R-:W-:Y:S01]  /*1ab0*/  ULDC.64 UR18, c[0x0][0x260] ;  /* 0x0000980000127ab9 */ /* 0x000fe20000000a00 */
[----:B------:R-:W-:Y:S01]  /*1ac0*/  ULDC.64 UR10, c[0x0][0x218] ;  /* 0x00008600000a7ab9 */ /* 0x000fe20000000a00 */
[----:B------:R-:W-:Y:S01]  /*1ad0*/  USHF.L.U32 UR4, UR16, 0x1, URZ ;  /* 0x0000000110047899 */ /* 0x000fe2000800063f */
[----:B------:R-:W-:Y:S01]  /*1ae0*/  IMAD R5, R3, UR19, RZ ;  /* 0x0000001303057c24 */ /* 0x000fe2000f8e02ff */
[----:B------:R-:W-:Y:S01]  /*1af0*/  UIMAD UR18, UR7, UR18, URZ ;  /* 0x00000012071272a4 */ /* 0x000fe2000f8e023f */
[----:B------:R-:W-:Y:S01]  /*1b00*/  SHF.L.U32 R3, R4, 0x1, RZ ;  /* 0x0000000104037819 */ /* 0x000fe200000006ff */
[----:B------:R-:W0:Y:S01]  /*1b10*/  LDC R21, c[0x0][0x268] ;  /* 0x00009a00ff157b82 */ /* 0x000e220000000800 */
[----:B------:R-:W-:Y:S01]  /*1b20*/  ULDC.64 UR14, c[0x0][0x220] ;  /* 0x00008800000e7ab9 */ /* 0x000fe20000000a00 */
[----:B------:R-:W-:Y:S01]  /*1b30*/  USHF.L.U32 UR5, UR18, 0x1, URZ ;  /* 0x0000000112057899 */ /* 0x000fe2000800063f */
[----:B------:R-:W-:Y:S01]  /*1b40*/  MOV R8, UR4 ;  /* 0x0000000400087c02 */ /* 0x000fe20008000f00 */
[----:B------:R-:W-:Y:S01]  /*1b50*/  UIMAD.WIDE UR8, UR18, 0x2, URZ ;  /* 0x00000002120878a5 */ /* 0x000fe2000f8e023f */
[C---:B------:R-:W-:Y:S01]  /*1b60*/  SHF.L.U32 R6, R5.reuse, 0x1, RZ ;  /* 0x0000000105067819 */ /* 0x040fe200000006ff */
[----:B------:R-:W-:Y:S01]  /*1b70*/  IMAD.HI R5, R5, 0x2, RZ ;  /* 0x0000000205057827 */ /* 0x000fe200078e02ff */
[----:B------:R-:W-:Y:S01]  /*1b80*/  IADD3 R175, P0, P1, R3, UR10, R8 ;  /* 0x0000000a03af7c10 */ /* 0x000fe2000f91e008 */
[----:B------:R-:W-:Y:S01]  /*1b90*/  UIADD3 UR8, UR12, 0x8000, URZ ;  /* 0x000080000c087890 */ /* 0x000fe2000fffe03f */
[----:B------:R-:W-:Y:S01]  /*1ba0*/  SHF.L.U32 R3, R0, 0x1, RZ ;  /* 0x0000000100037819 */ /* 0x000fe200000006ff */
[----:B------:R-:W-:Y:S01]  /*1bb0*/  IMAD.U32 R17, RZ, RZ, UR5 ;  /* 0x00000005ff117e24 */ /* 0x000fe2000f8e00ff */
[----:B------:R-:W-:Y:S01]  /*1bc0*/  SHF.R.U32.HI R0, RZ, 0x6, R152 ;  /* 0x00000006ff007819 */ /* 0x000fe20000011698 */
[----:B------:R-:W-:Y:S01]  /*1bd0*/  UIMAD.WIDE UR4, UR16, 0x2, URZ ;  /* 0x00000002100478a5 */ /* 0x000fe2000f8e023f */
[----:B------:R-:W-:Y:S01]  /*1be0*/  SHF.R.U32.HI R2, RZ, 0x2, R2 ;  /* 0x00000002ff027819 */ /* 0x000fe20000011602 */
[----:B------:R-:W-:Y:S01]  /*1bf0*/  IMAD.HI R4, R4, 0x2, RZ ;  /* 0x0000000204047827 */ /* 0x000fe200078e02ff */
[----:B------:R-:W-:Y:S01]  /*1c00*/  IADD3 R17, P2, P3, R6, UR14, R17 ;  /* 0x0000000e06117c10 */ /* 0x000fe2000fb5e011 */
[----:B------:R-:W-:Y:S01]  /*1c10*/  USHF.R.U32.HI UR8, URZ, 0x4, UR8 ;  /* 0x000000043f087899 */ /* 0x000fe20008011608 */
[----:B------:R-:W-:Y:S01]  /*1c20*/  SGXT.U32 R0, R0, 0x2 ;  /* 0x000000020000781a */ /* 0x000fe20000000000 */
[----:B------:R-:W-:Y:S01]  /*1c30*/  IMAD.U32 R29, RZ, RZ, UR17 ;  /* 0x00000011ff1d7e24 */ /* 0x000fe2000f8e00ff */
[----:B------:R-:W-:Y:S01]  /*1c40*/  MOV R6, UR9 ;  /* 0x0000000900067c02 */ /* 0x000fe20008000f00 */
[----:B------:R-:W-:Y:S01]  /*1c50*/  USGXT.U32 UR22, UR8, 0xe ;  /* 0x0000000e0816789a */ /* 0x000fe20008000000 */
[----:B------:R-:W-:Y:S01]  /*1c60*/  LOP3.LUT R3, R3, R2, RZ, 0x3c, !PT ;  /* 0x0000000203037212 */ /* 0x000fe200078e3cff */
[C---:B------:R-:W-:Y:S01]  /*1c70*/  IMAD R2, R0.reuse, UR17, RZ ;  /* 0x0000001100027c24 */ /* 0x040fe2000f8e02ff */
[----:B------:R-:W-:Y:S01]  /*1c80*/  SHF.R.U32.HI R7, RZ, 0x5, R152 ;  /* 0x00000005ff077819 */ /* 0x000fe20000011698 */
[----:B0-----:R-:W-:Y:S01]  /*1c90*/  IMAD R10, R0, R21, RZ ;  /* 0x00000015000a7224 */ /* 0x001fe200078e02ff */
[----:B------:R-:W-:Y:S01]  /*1ca0*/  MOV R19, UR5 ;  /* 0x0000000500137c02 */ /* 0x000fe20008000f00 */
[----:B------:R-:W-:Y:S01]  /*1cb0*/  UIADD3 UR30, UP0, UR22, 0x2, URZ ;  /* 0x00000002161e7890 */ /* 0x000fe2000ff1e03f */
[----:B------:R-:W-:Y:S01]  /*1cc0*/  IADD3.X R25, R5, UR15, R6, P2, P3 ;  /* 0x0000000f05197c10 */ /* 0x000fe200097e6406 */
[----:B------:R-:W-:Y:S01]  /*1cd0*/  UMOV UR6, URZ ;  /* 0x0000003f00067c82 */ /* 0x000fe20008000000 */
[----:B------:R-:W-:Y:S01]  /*1ce0*/  MOV R5, UR17 ;  /* 0x0000001100057c02 */ /* 0x000fe20008000f00 */
[----:B------:R-:W-:Y:S01]  /*1cf0*/  UIADD3.X UR31, UR6, 0x40000040, URZ, UP0, !UPT ;  /* 0x40000040061f7890 */ /* 0x000fe200087fe43f */
[----:B------:R-:W-:-:S02]  /*1d00*/  R2UR UR14, R7 ;  /* 0x00000000070e72ca */ /* 0x000fc400000e0000 */
[----:B------:R-:W-:Y:S02]  /*1d10*/  CS2R R120, SRZ ;  /* 0x0000000000787805 */ /* 0x000fe4000001ff00 */
[----:B------:R-:W-:Y:S02]  /*1d20*/  IADD3.X R19, R4, UR11, R19, P0, P1 ;  /* 0x0000000b04137c10 */ /* 0x000fe400087e2413 */
[----:B------:R-:W-:Y:S02]  /*1d30*/  CS2R R122, SRZ ;  /* 0x00000000007a7805 */ /* 0x000fe4000001ff00 */
[----:B------:R-:W-:Y:S02]  /*1d40*/  MOV R7, UR17 ;  /* 0x0000001100077c02 */ /* 0x000fe40008000f00 */
[----:B------:R-:W-:Y:S02]  /*1d50*/  CS2R R124, SRZ ;  /* 0x00000000007c7805 */ /* 0x000fe4000001ff00 */
[----:B------:R-:W-:-:S02]  /*1d60*/  LEA R4, R5, R2, 0x2 ;  /* 0x0000000205047211 */ /* 0x000fc400078e10ff */
[----:B------:R-:W-:Y:S02]  /*1d70*/  CS2R R126, SRZ ;  /* 0x00000000007e7805 */ /* 0x000fe4000001ff00 */
[----:B------:R-:W-:Y:S02]  /*1d80*/  MOV R6, UR17 ;  /* 0x0000001100067c02 */ /* 0x000fe40008000f00 */
[----:B------:R-:W-:Y:S02]  /*1d90*/  CS2R R128, SRZ ;  /* 0x0000000000807805 */ /* 0x000fe4000001ff00 */
[----:B------:R-:W-:Y:S02]  /*1da0*/  LEA R5, R7, R4, 0x2 ;  /* 0x0000000407057211 */ /* 0x000fe400078e10ff */
[----:B------:R-:W-:Y:S02]  /*1db0*/  CS2R R130, SRZ ;  /* 0x0000000000827805 */ /* 0x000fe4000001ff00 */
[----:B------:R-:W-:-:S02]  /*1dc0*/  MOV R9, UR17 ;  /* 0x0000001100097c02 */ /* 0x000fc40008000f00 */
[----:B------:R-:W-:Y:S02]  /*1dd0*/  CS2R R132, SRZ ;  /* 0x0000000000847805 */ /* 0x000fe4000001ff00 */
[----:B------:R-:W-:Y:S02]  /*1de0*/  LEA R6, R6, R5, 0x2 ;  /* 0x0000000506067211 */ /* 0x000fe400078e10ff */
        /* <DEDUP_REMOVED lines=13> */
[----:B------:R-:W-:Y:S02]  /*1ec0*/  LEA R204, P0, R2, R175, 0x1 ;  /* 0x000000af02cc7211 */ /* 0x000fe400078008ff */
[----:B------:R-:W-:Y:S02]  /*1ed0*/  CS2R R148, SRZ ;  /* 0x0000000000947805 */ /* 0x000fe4000001ff00 */
[----:B------:R-:W-:-:S02]  /*1ee0*/  MOV R14, UR17 ;  /* 0x00000011000e7c02 */ /* 0x000fc40008000f00 */
[----:B------:R-:W-:Y:S02]  /*1ef0*/  CS2R R150, SRZ ;  /* 0x0000000000967805 */ /* 0x000fe4000001ff00 */
[----:B------:R-:W-:Y:S02]  /*1f00*/  LEA R9, R15, R8, 0x2 ;  /* 0x000000080f097211 */ /* 0x000fe400078e10ff */
[----:B------:R-:W-:Y:S02]  /*1f10*/  CS2R R88, SRZ ;  /* 0x0000000000587805 */ /* 0x000fe4000001ff00 */
[----:B------:R-:W-:Y:S02]  /*1f20*/  LEA R202, P1, R4, R175, 0x1 ;  /* 0x000000af04ca7211 */ /* 0x000fe400078208ff */
[----:B------:R-:W-:Y:S02]  /*1f30*/  CS2R R90, SRZ ;  /* 0x00000000005a7805 */ /* 0x000fe4000001ff00 */
[----:B------:R-:W-:-:S02]  /*1f40*/  LEA.HI.X.SX32 R205, R2, R19, 0x1, P0 ;  /* 0x0000001302cd7211 */ /* 0x000fc400000f0eff */
[----:B------:R-:W-:Y:S02]  /*1f50*/  CS2R R92, SRZ ;  /* 0x00000000005c7805 */ /* 0x000fe4000001ff00 */
[----:B------:R-:W-:Y:S02]  /*1f60*/  MOV R23, UR17 ;  /* 0x0000001100177c02 */ /* 0x000fe40008000f00 */
[----:B------:R-:W-:Y:S02]  /*1f70*/  CS2R R94, SRZ ;  /* 0x00000000005e7805 */ /* 0x000fe4000001ff00 */
[----:B------:R-:W-:Y:S02]  /*1f80*/  LEA R2, R14, R9, 0x2 ;  /* 0x000000090e027211 */ /* 0x000fe400078e10ff */
[----:B------:R-:W-:Y:S02]  /*1f90*/  CS2R R96, SRZ ;  /* 0x0000000000607805 */ /* 0x000fe4000001ff00 */
[----:B------:R-:W-:-:S02]  /*1fa0*/  LEA R198, P0, R6, R175, 0x1 ;  /* 0x000000af06c67211 */ /* 0x000fc400078008ff */
[----:B------:R-:W-:Y:S02]  /*1fb0*/  CS2R R98, SRZ ;  /* 0x0000000000627805 */ /* 0x000fe4000001ff00 */
[----:B------:R-:W-:Y:S02]  /*1fc0*/  LEA R200, P2, R5, R175, 0x1 ;  /* 0x000000af05c87211 */ /* 0x000fe400078408ff */
[----:B------:R-:W-:Y:S02]  /*1fd0*/  CS2R R100, SRZ ;  /* 0x0000000000647805 */ /* 0x000fe4000001ff00 */
[----:B------:R-:W-:Y:S02]  /*1fe0*/  LEA.HI.X.SX32 R203, R4, R19, 0x1, P1 ;  /* 0x0000001304cb7211 */ /* 0x000fe400008f0eff */
[----:B------:R-:W-:Y:S02]  /*1ff0*/  CS2R R102, SRZ ;  /* 0x0000000000667805 */ /* 0x000fe4000001ff00 */
[----:B------:R-:W-:-:S02]  /*2000*/  MOV R27, UR17 ;  /* 0x00000011001b7c02 */ /* 0x000fc40008000f00 */
[----:B------:R-:W-:Y:S02]  /*2010*/  CS2R R104, SRZ ;  /* 0x0000000000687805 */ /* 0x000fe4000001ff00 */
[----:B------:R-:W-:Y:S02]  /*2020*/  LEA R4, R23, R2, 0x2 ;  /* 0x0000000217047211 */ /* 0x000fe400078e10ff */
[----:B------:R-:W-:Y:S02]  /*2030*/  CS2R R106, SRZ ;  /* 0x00000000006a7805 */ /* 0x000fe4000001ff00 */
[-C--:B------:R-:W-:Y:S02]  /*2040*/  LEA.HI.X.SX32 R199, R6, R19.reuse, 0x1, P0 ;  /* 0x0000001306c77211 */ /* 0x080fe400000f0eff */
[----:B------:R-:W-:Y:S02]  /*2050*/  CS2R R108, SRZ ;  /* 0x00000000006c7805 */ /* 0x000fe4000001ff00 */
[----:B------:R-:W-:-:S02]  /*2060*/  LEA.HI.X.SX32 R201, R5, R19, 0x1, P2 ;  /* 0x0000001305c97211 */ /* 0x000fc400010f0eff */
[----:B------:R-:W-:Y:S02]  /*2070*/  CS2R R110, SRZ ;  /* 0x00000000006e7805 */ /* 0x000fe4000001ff00 */
[----:B------:R-:W-:Y:S02]  /*2080*/  LEA R196, P0, R0, R175, 0x1 ;  /* 0x000000af00c47211 */ /* 0x000fe400078008ff */
[----:B------:R-:W-:Y:S02]  /*2090*/  CS2R R112, SRZ ;  /* 0x0000000000707805 */ /* 0x000fe4000001ff00 */
[----:B------:R-:W-:Y:S02]  /*20a0*/  MOV R18, UR17 ;  /* 0x0000001100127c02 */ /* 0x000fe40008000f00 */
[----:B------:R-:W-:Y:S02]  /*20b0*/  CS2R R114, SRZ ;  /* 0x0000000000727805 */ /* 0x000fe4000001ff00 */
[----:B------:R-:W-:-:S02]  /*20c0*/  LEA R5, R27, R4, 0x2 ;  /* 0x000000041b057211 */ /* 0x000fc400078e10ff */
[----:B------:R-:W-:Y:S02]  /*20d0*/  CS2R R116, SRZ ;  /* 0x0000000000747805 */ /* 0x000fe4000001ff00 */
[----:B------:R-:W-:Y:S02]  /*20e0*/  LEA.HI.X.SX32 R197, R0, R19, 0x1, P0 ;  /* 0x0000001300c57211 */ /* 0x000fe400000f0eff */
[----:B------:R-:W-:Y:S02]  /*20f0*/  CS2R R118, SRZ ;  /* 0x0000000000767805 */ /* 0x000fe4000001ff00 */
[----:B------:R-:W-:Y:S01]  /*2100*/  LEA R0, R18, R5, 0x2 ;  /* 0x0000000512007211 */ /* 0x000fe200078e10ff */
[----:B------:R-:W-:Y:S01]  /*2110*/  UMOV UR4, URZ ;  /* 0x0000003f00047c82 */ /* 0x000fe20008000000 */
[----:B------:R-:W-:Y:S01]  /*2120*/  LEA R11, R21, R10, 0x2 ;  /* 0x0000000a150b7211 */ /* 0x000fe200078e10ff */
[----:B------:R-:W-:Y:S01]  /*2130*/  UMOV UR5, URZ ;  /* 0x0000003f00057c82 */ /* 0x000fe20008000000 */
[C---:B------:R-:W-:Y:S01]  /*2140*/  LEA R188, P2, R2.reuse, R175, 0x1 ;  /* 0x000000af02bc7211 */ /* 0x040fe200078408ff */
[----:B------:R-:W-:Y:S01]  /*2150*/  IMAD R6, R29, 0x4, R0 ;  /* 0x000000041d067824 */ /* 0x000fe200078e0200 */
[----:B------:R-:W-:Y:S01]  /*2160*/  MOV R31, UR17 ;  /* 0x00000011001f7c02 */ /* 0x000fe20008000f00 */
[----:B------:R-:W-:Y:S01]  /*2170*/  UIADD3.64 UR26, UR30, 0x2, URZ ;  /* 0x000000021e1a7897 */ /* 0x000fe2000fffe03f */
[----:B------:R-:W-:Y:S01]  /*2180*/  LEA R12, R21, R11, 0x2 ;  /* 0x0000000b150c7211 */ /* 0x000fe200078e10ff */
[----:B------:R-:W-:Y:S01]  /*2190*/  UIADD3.64 UR10, UR30, 0x4, URZ ;  /* 0x000000041e0a7897 */ /* 0x000fe2000fffe03f */
[----:B------:R-:W-:Y:S01]  /*21a0*/  LEA R194, P1, R7, R175, 0x1 ;  /* 0x000000af07c27211 */ /* 0x000fe200078208ff */
[----:B------:R-:W-:Y:S01]  /*21b0*/  ULDC UR15, c[0x0][0x238] ;  /* 0x00008e00000f7ab9 */ /* 0x000fe20000000800 */
[----:B------:R-:W-:Y:S01]  /*21c0*/  LEA.HI.X.SX32 R189, R2, R19, 0x1, P2 ;  /* 0x0000001302bd7211 */ /* 0x000fe200010f0eff */
[----:B------:R-:W-:Y:S01]  /*21d0*/  UMOV UR23, 0x40000040 ;  /* 0x4000004000177882 */ /* 0x000fe20000000000 */
[----:B------:R-:W-:-:S02]  /*21e0*/  MOV R33, UR17 ;  /* 0x0000001100217c02 */ /* 0x000fc40008000f00 */
[----:B------:R-:W-:Y:S02]  /*21f0*/  LEA R2, R31, R6, 0x2 ;  /* 0x000000061f027211 */ /* 0x000fe400078e10ff */
[----:B------:R-:W-:Y:S02]  /*2200*/  LEA R13, R21, R12, 0x2 ;  /* 0x0000000c150d7211 */ /* 0x000fe400078e10ff */
[----:B------:R-:W-:Y:S02]  /*2210*/  LEA.HI.X.SX32 R195, R7, R19, 0x1, P1 ;  /* 0x0000001307c37211 */ /* 0x000fe400008f0eff */
[----:B------:R-:W-:Y:S02]  /*2220*/  LEA R182, P2, R0, R175, 0x1 ;  /* 0x000000af00b67211 */ /* 0x000fe400078408ff */
[----:B------:R-:W-:Y:S02]  /*2230*/  MOV R20, UR17 ;  /* 0x0000001100147c02 */ /* 0x000fe40008000f00 */
[----:B------:R-:W-:-:S02]  /*2240*/  LEA R7, R33, R2, 0x2 ;  /* 0x0000000221077211 */ /* 0x000fc400078e10ff */
[----:B------:R-:W-:Y:S02]  /*2250*/  LEA R14, R21, R13, 0x2 ;  /* 0x0000000d150e7211 */ /* 0x000fe400078e10ff */
[-C--:B------:R-:W-:Y:S02]  /*2260*/  LEA R192, P0, R8, R175.reuse, 0x1 ;  /* 0x000000af08c07211 */ /* 0x080fe400078008ff */
[----:B------:R-:W-:Y:S02]  /*2270*/  LEA R190, P1, R9, R175, 0x1 ;  /* 0x000000af09be7211 */ /* 0x000fe400078208ff */
[----:B------:R-:W-:Y:S02]  /*2280*/  LEA.HI.X.SX32 R183, R0, R19, 0x1, P2 ;  /* 0x0000001300b77211 */ /* 0x000fe400010f0eff */
[----:B------:R-:W-:Y:S02]  /*2290*/  LEA R0, R20, R7, 0x2 ;  /* 0x0000000714007211 */ /* 0x000fe400078e10ff */
[----:B------:R-:W-:-:S02]  /*22a0*/  LEA R15, R21, R14, 0x2 ;  /* 0x0000000e150f7211 */ /* 0x000fc400078e10ff */
[-C--:B------:R-:W-:Y:S02]  /*22b0*/  LEA.HI.X.SX32 R193, R8, R19.reuse, 0x1, P0 ;  /* 0x0000001308c17211 */ /* 0x080fe400000f0eff */
[----:B------:R-:W-:Y:S02]  /*22c0*/  LEA.HI.X.SX32 R191, R9, R19, 0x1, P1 ;  /* 0x0000001309bf7211 */ /* 0x000fe400008f0eff */
[-C--:B------:R-:W-:Y:S02]  /*22d0*/  LEA R186, P0, R4, R175.reuse, 0x1 ;  /* 0x000000af04ba7211 */ /* 0x080fe400078008ff */
[-C--:B------:R-:W-:Y:S02]  /*22e0*/  LEA R184, P1, R5, R175.reuse, 0x1 ;  /* 0x000000af05b87211 */ /* 0x080fe400078208ff */
[----:B------:R-:W-:Y:S02]  /*22f0*/  LEA R174, P3, R0, R175, 0x1 ;  /* 0x000000af00ae7211 */ /* 0x000fe400078608ff */
[----:B------:R-:W-:-:S02]  /*2300*/  LEA R16, R21, R15, 0x2 ;  /* 0x0000000f15107211 */ /* 0x000fc400078e10ff */
[-C--:B------:R-:W-:Y:S02]  /*2310*/  LEA.HI.X.SX32 R187, R4, R19.reuse, 0x1, P0 ;  /* 0x0000001304bb7211 */ /* 0x080fe400000f0eff */
[----:B------:R-:W-:Y:S02]  /*2320*/  LEA.HI.X.SX32 R185, R5, R19, 0x1, P1 ;  /* 0x0000001305b97211 */ /* 0x000fe400008f0eff */
[-C--:B------:R-:W-:Y:S02]  /*2330*/  LEA R180, P0, R6, R175.reuse, 0x1 ;  /* 0x000000af06b47211 */ /* 0x080fe400078008ff */
[-C--:B------:R-:W-:Y:S02]  /*2340*/  LEA R178, P1, R2, R175.reuse, 0x1 ;  /* 0x000000af02b27211 */ /* 0x080fe400078208ff */
[----:B------:R-:W-:Y:S02]  /*2350*/  LEA R176, P2, R7, R175, 0x1 ;  /* 0x000000af07b07211 */ /* 0x000fe400078408ff */
[----:B------:R-:W-:-:S02]  /*2360*/  LEA.HI.X.SX32 R175, R0, R19, 0x1, P3 ;  /* 0x0000001300af7211 */ /* 0x000fc400018f0eff */
[C---:B------:R-:W-:Y:S02]  /*2370*/  LEA R0, R21.reuse, R16, 0x2 ;  /* 0x0000001015007211 */ /* 0x040fe400078e10ff */
[----:B------:R-:W-:Y:S02]  /*2380*/  LEA.HI.X.SX32 R179, R2, R19, 0x1, P1 ;  /* 0x0000001302b37211 */ /* 0x000fe400008f0eff */
[----:B------:R-:W-:Y:S02]  /*2390*/  LEA R2, R21, R0, 0x2 ;  /* 0x0000000015027211 */ /* 0x000fe400078e10ff */
[----:B------:R-:W-:Y:S02]  /*23a0*/  LEA R170, P1, R11, R17, 0x1 ;  /* 0x000000110baa7211 */ /* 0x000fe400078208ff */
[----:B------:R-:W-:Y:S02]  /*23b0*/  LEA R4, R21, R2, 0x2 ;  /* 0x0000000215047211 */ /* 0x000fe400078e10ff */
[----:B------:R-:W-:-:S02]  /*23c0*/  LEA.HI.X.SX32 R181, R6, R19, 0x1, P0 ;  /* 0x0000001306b57211 */ /* 0x000fc400000f0eff */
[----:B------:R-:W-:Y:S02]  /*23d0*/  LEA.HI.X.SX32 R177, R7, R19, 0x1, P2 ;  /* 0x0000001307b17211 */ /* 0x000fe400010f0eff */
[-C--:B------:R-:W-:Y:S02]  /*23e0*/  LEA R172, P0, R10, R17.reuse, 0x1 ;  /* 0x000000110aac7211 */ /* 0x080fe400078008ff */
[----:B------:R-:W-:Y:S02]  /*23f0*/  LEA R5, R21, R4, 0x2 ;  /* 0x0000000415057211 */ /* 0x000fe400078e10ff */
[----:B------:R-:W-:Y:S02]  /*2400*/  LEA R168, P2, R12, R17, 0x1 ;  /* 0x000000110ca87211 */ /* 0x000fe400078408ff */
[----:B------:R-:W-:Y:S02]  /*2410*/  LEA.HI.X.SX32 R171, R11, R25, 0x1, P1 ;  /* 0x000000190bab7211 */ /* 0x000fe400008f0eff */
[----:B------:R-:W-:-:S02]  /*2420*/  LEA R164, P1, R14, R17, 0x1 ;  /* 0x000000110ea47211 */ /* 0x000fc400078208ff */
[----:B------:R-:W-:Y:S02]  /*2430*/  LEA.HI.X.SX32 R173, R10, R25, 0x1, P0 ;  /* 0x000000190aad7211 */ /* 0x000fe400000f0eff */
[----:B------:R-:W-:Y:S02]  /*2440*/  LEA R6, R21, R5, 0x2 ;  /* 0x0000000515067211 */ /* 0x000fe400078e10ff */
[----:B------:R-:W-:Y:S02]  /*2450*/  LEA.HI.X.SX32 R169, R12, R25, 0x1, P2 ;  /* 0x000000190ca97211 */ /* 0x000fe400010f0eff */
[-C--:B------:R-:W-:Y:S02]  /*2460*/  LEA R166, P0, R13, R17.reuse, 0x1 ;  /* 0x000000110da67211 */ /* 0x080fe400078008ff */
[----:B------:R-:W-:Y:S02]  /*2470*/  LEA R162, P2, R15, R17, 0x1 ;  /* 0x000000110fa27211 */ /* 0x000fe400078408ff */
[----:B------:R-:W-:-:S02]  /*2480*/  LEA.HI.X.SX32 R165, R14, R25, 0x1, P1 ;  /* 0x000000190ea57211 */ /* 0x000fc400008f0eff */
[----:B------:R-:W-:Y:S02]  /*2490*/  LEA R158, P1, R0, R17, 0x1 ;  /* 0x00000011009e7211 */ /* 0x000fe400078208ff */
[----:B------:R-:W-:Y:S02]  /*24a0*/  LEA R7, R21, R6, 0x2 ;  /* 0x0000000615077211 */ /* 0x000fe400078e10ff */
[-C--:B------:R-:W-:Y:S02]  /*24b0*/  LEA.HI.X.SX32 R167, R13, R25.reuse, 0x1, P0 ;  /* 0x000000190da77211 */ /* 0x080fe400000f0eff */
[----:B------:R-:W-:Y:S02]  /*24c0*/  LEA.HI.X.SX32 R163, R15, R25, 0x1, P2 ;  /* 0x000000190fa37211 */ /* 0x000fe400010f0eff */
[-C--:B------:R-:W-:Y:S02]  /*24d0*/  LEA R160, P0, R16, R17.reuse, 0x1 ;  /* 0x0000001110a07211 */ /* 0x080fe400078008ff */
[----:B------:R-:W-:-:S02]  /*24e0*/  LEA R156, P2, R2, R17, 0x1 ;  /* 0x00000011029c7211 */ /* 0x000fc400078408ff */
[----:B------:R-:W-:Y:S02]  /*24f0*/  LEA.HI.X.SX32 R159, R0, R25, 0x1, P1 ;  /* 0x00000019009f7211 */ /* 0x000fe400008f0eff */
[C---:B------:R-:W-:Y:S02]  /*2500*/  LEA R0, R21.reuse, R7, 0x2 ;  /* 0x0000000715007211 */ /* 0x040fe400078e10ff */
[-C--:B------:R-:W-:Y:S02]  /*2510*/  LEA.HI.X.SX32 R161, R16, R25.reuse, 0x1, P0 ;  /* 0x0000001910a17211 */ /* 0x080fe400000f0eff */
[----:B------:R-:W-:Y:S02]  /*2520*/  LEA.HI.X.SX32 R157, R2, R25, 0x1, P2 ;  /* 0x00000019029d7211 */ /* 0x000fe400010f0eff */
[----:B------:R-:W-:Y:S02]  /*2530*/  LEA R154, P0, R4, R17, 0x1 ;  /* 0x00000011049a7211 */ /* 0x000fe400078008ff */
[----:B------:R-:W-:-:S02]  /*2540*/  LEA R2, R21, R0, 0x2 ;  /* 0x0000000015027211 */ /* 0x000fc400078e10ff */
[-C--:B------:R-:W-:Y:S02]  /*2550*/  LEA R152, P1, R5, R17.reuse, 0x1 ;  /* 0x0000001105987211 */ /* 0x080fe400078208ff */
[----:B------:R-:W-:Y:S02]  /*2560*/  LEA R22, P2, R6, R17, 0x1 ;  /* 0x0000001106167211 */ /* 0x000fe400078408ff */
[-C--:B------:R-:W-:Y:S02]  /*2570*/  LEA.HI.X.SX32 R155, R4, R25.reuse, 0x1, P0 ;  /* 0x00000019049b7211 */ /* 0x080fe400000f0eff */
[----:B------:R-:W-:Y:S02]  /*2580*/  LEA R4, R21, R2, 0x2 ;  /* 0x0000000215047211 */ /* 0x000fe400078e10ff */
[-C--:B------:R-:W-:Y:S02]  /*2590*/  LEA.HI.X.SX32 R153, R5, R25.reuse, 0x1, P1 ;  /* 0x0000001905997211 */ /* 0x080fe400008f0eff */
[----:B------:R-:W-:-:S02]  /*25a0*/  LEA.HI.X.SX32 R23, R6, R25, 0x1, P2 ;  /* 0x0000001906177211 */ /* 0x000fc400010f0eff */
[CC--:B------:R-:W-:Y:S02]  /*25b0*/  LEA R20, P0, R7.reuse, R17.reuse, 0x1 ;  /* 0x0000001107147211 */ /* 0x0c0fe400078008ff */
[-C--:B------:R-:W-:Y:S02]  /*25c0*/  LEA R18, P1, R0, R17.reuse, 0x1 ;  /* 0x0000001100127211 */ /* 0x080fe400078208ff */
[-C--:B------:R-:W-:Y:S02]  /*25d0*/  LEA R16, P2, R2, R17.reuse, 0x1 ;  /* 0x0000001102107211 */ /* 0x080fe400078408ff */
[----:B------:R-:W-:Y:S02]  /*25e0*/  LEA R14, P3, R4, R17, 0x1 ;  /* 0x00000011040e7211 */ /* 0x000fe400078608ff */
[-C--:B------:R-:W-:Y:S02]  /*25f0*/  LEA.HI.X.SX32 R21, R7, R25.reuse, 0x1, P0 ;  /* 0x0000001907157211 */ /* 0x080fe400000f0eff */
[-C--:B------:R-:W-:Y:S01]  /*2600*/  LEA.HI.X.SX32 R19, R0, R25.reuse, 0x1, P1 ;  /* 0x0000001900137211 */ /* 0x080fe200008f0eff */
[----:B------:R-:W-:Y:S01]  /*2610*/  IMAD.MOV.U32 R0, RZ, RZ, -0x800000 ;  /* 0xff800000ff007424 */ /* 0x000fe200078e00ff */
[----:B------:R-:W-:-:S02]  /*2620*/  LEA.HI.X.SX32 R17, R2, R25, 0x1, P2 ;  /* 0x0000001902117211 */ /* 0x000fc400010f0eff */
[----:B------:R-:W-:Y:S02]  /*2630*/  LEA.HI.X.SX32 R15, R4, R25, 0x1, P3 ;  /* 0x00000019040f7211 */ /* 0x000fe400018f0eff */
[----:B------:R-:W-:Y:S02]  /*2640*/  MOV R2, 0xff800000 ;  /* 0xff80000000027802 */ /* 0x000fe40000000f00 */
[----:B------:R-:W-:Y:S02]  /*2650*/  MOV R5, 0x3f800000 ;  /* 0x3f80000000057802 */ /* 0x000fe40000000f00 */
[----:B------:R-:W-:Y:S02]  /*2660*/  MOV R7, 0x3f800000 ;  /* 0x3f80000000077802 */ /* 0x000fe40000000f00 */
[----:B------:R-:W-:Y:S02]  /*2670*/  MOV R8, 0x3f800000 ;  /* 0x3f80000000087802 */ /* 0x000fe40000000f00 */
[----:B------:R-:W-:-:S02]  /*2680*/  MOV R9, 0x3f800000 ;  /* 0x3f80000000097802 */ /* 0x000fc40000000f00 */
[----:B------:R-:W-:Y:S02]  /*2690*/  MOV R4, 0xff800000 ;  /* 0xff80000000047802 */ /* 0x000fe40000000f00 */
[----:B------:R-:W-:Y:S02]  /*26a0*/  MOV R6, 0xff800000 ;  /* 0xff80000000067802 */ /* 0x000fe40000000f00 */
[----:B------:R-:W-:-:S07]  /*26b0*/  LOP3.LUT R251, R3, 0x40, RZ, 0x3c, !PT ;  /* 0x0000004003fb7812 */ /* 0x000fce00078e3cff */
.L_x_1:
[----:B------:R-:W-:Y:S02]  /*26c0*/  MOV R11, UR4 ;  /* 0x00000004000b7c02 */ /* 0x000fe40008000f00 */
[----:B------:R-:W-:Y:S02]  /*26d0*/  MOV R25, UR4 ;  /* 0x0000000400197c02 */ /* 0x000fe40008000f00 */
[----:B------:R-:W-:Y:S01]  /*26e0*/  MOV R29, UR4 ;  /* 0x00000004001d7c02 */ /* 0x000fe20008000f00 */
[----:B------:R-:W-:Y:S01]  /*26f0*/  IMAD.WIDE R10, R11, 0x2, R204 ;  /* 0x000000020b0a7825 */ /* 0x000fe200078e02cc */
[----:B------:R-:W-:Y:S02]  /*2700*/  MOV R33, UR4 ;  /* 0x0000000400217c02 */ /* 0x000fe40008000f00 */
[----:B------:R-:W-:Y:S02]  /*2710*/  MOV R37, UR4 ;  /* 0x0000000400257c02 */ /* 0x000fe40008000f00 */
[----:B------:R-:W-:-:S02]  /*2720*/  MOV R41, UR4 ;  /* 0x0000000400297c02 */ /* 0x000fc40008000f00 */
[----:B------:R-:W-:Y:S02]  /*2730*/  MOV R45, UR4 ;  /* 0x00000004002d7c02 */ /* 0x000fe40008000f00 */
[----:B------:R-:W-:Y:S01]  /*2740*/  MOV R49, UR4 ;  /* 0x0000000400317c02 */ /* 0x000fe20008000f00 */
[----:B------:R-:W-:Y:S01]  /*2750*/  IMAD.U32 R51, RZ, RZ, UR4 ;  /* 0x00000004ff337e24 */ /* 0x000fe2000f8e00ff */
[----:B------:R-:W-:Y:S01]  /*2760*/  MOV R13, UR4 ;  /* 0x00000004000d7c02 */ /* 0x000fe20008000f00 */
[----:B------:R-:W-:Y:S01]  /*2770*/  IMAD.WIDE R24, R25, 0x2, R200 ;  /* 0x0000000219187825 */ /* 0x000fe200078e02c8 */
[----:B------:R-:W-:Y:S01]  /*2780*/  MOV R27, UR4 ;  /* 0x00000004001b7c02 */ /* 0x000fe20008000f00 */
[----:B------:R0:W2:Y:S01]  /*2790*/  LDG.E.U16 R50, desc[UR36][R10.64] ;  /* 0x000000240a327981 */ /* 0x0000a2000c1e1500 */
[----:B------:R-:W-:Y:S01]  /*27a0*/  MOV R31, UR4 ;  /* 0x00000004001f7c02 */ /* 0x000fe20008000f00 */
[----:B------:R-:W-:Y:S01]  /*27b0*/  IMAD.WIDE R28, R29, 0x2, R196 ;  /* 0x000000021d1c7825 */ /* 0x000fe200078e02c4 */
[----:B------:R-:W-:Y:S01]  /*27c0*/  MOV R35, UR4 ;  /* 0x0000000400237c02 */ /* 0x000fe20008000f00 */
[----:B------:R-:W3:Y:S01]  /*27d0*/  LDG.E.U16 R24, desc[UR36][R24.64] ;  /* 0x0000002418187981 */ /* 0x000ee2000c1e1500 */
[----:B------:R-:W-:Y:S01]  /*27e0*/  MOV R39, UR4 ;  /* 0x0000000400277c02 */ /* 0x000fe20008000f00 */
[----:B------:R-:W-:Y:S01]  /*27f0*/  IMAD.WIDE R32, R33, 0x2, R192 ;  /* 0x0000000221207825 */ /* 0x000fe200078e02c0 */
[----:B------:R-:W-:Y:S01]  /*2800*/  MOV R43, UR4 ;  /* 0x00000004002b7c02 */ /* 0x000fe20008000f00 */
[----:B------:R-:W4:Y:S01]  /*2810*/  LDG.E.U16 R28, desc[UR36][R28.64] ;  /* 0x000000241c1c7981 */ /* 0x000f22000c1e1500 */
[----:B------:R-:W-:Y:S01]  /*2820*/  MOV R47, UR4 ;  /* 0x00000004002f7c02 */ /* 0x000fe20008000f00 */
[----:B------:R-:W-:-:S02]  /*2830*/  IMAD.WIDE R36, R37, 0x2, R188 ;  /* 0x0000000225247825 */ /* 0x000fc400078e02bc */
[----:B------:R-:W5:Y:S02]  /*2840*/  LDG.E.U16 R32, desc[UR36][R32.64] ;  /* 0x0000002420207981 */ /* 0x000f64000c1e1500 */
[----:B------:R-:W-:Y:S02]  /*2850*/  IMAD.WIDE R40, R41, 0x2, R184 ;  /* 0x0000000229287825 */ /* 0x000fe400078e02b8 */
[----:B------:R-:W5:Y:S02]  /*2860*/  LDG.E.U16 R36, desc[UR36][R36.64] ;  /* 0x0000002424247981 */ /* 0x000f64000c1e1500 */
[----:B------:R-:W-:Y:S02]  /*2870*/  IMAD.WIDE R44, R45, 0x2, R180 ;  /* 0x000000022d2c7825 */ /* 0x000fe400078e02b4 */
[----:B------:R-:W5:Y:S02]  /*2880*/  LDG.E.U16 R40, desc[UR36][R40.64] ;  /* 0x0000002428287981 */ /* 0x000f64000c1e1500 */
[----:B------:R-:W-:-:S02]  /*2890*/  IMAD.WIDE R48, R49, 0x2, R176 ;  /* 0x0000000231307825 */ /* 0x000fc400078e02b0 */
[----:B------:R-:W5:Y:S02]  /*28a0*/  LDG.E.U16 R44, desc[UR36][R44.64] ;  /* 0x000000242c2c7981 */ /* 0x000f64000c1e1500 */
[----:B------:R-:W-:Y:S02]  /*28b0*/  IMAD.WIDE R12, R13, 0x2, R202 ;  /* 0x000000020d0c7825 */ /* 0x000fe400078e02ca */
[----:B------:R-:W5:Y:S02]  /*28c0*/  LDG.E.U16 R48, desc[UR36][R48.64] ;  /* 0x0000002430307981 */ /* 0x000f64000c1e1500 */
[----:B------:R-:W-:Y:S02]  /*28d0*/  IMAD.WIDE R26, R27, 0x2, R198 ;  /* 0x000000021b1a7825 */ /* 0x000fe400078e02c6 */
[----:B------:R-:W5:Y:S02]  /*28e0*/  LDG.E.U16 R12, desc[UR36][R12.64] ;  /* 0x000000240c0c7981 */ /* 0x000f64000c1e1500 */
[----:B0-----:R-:W-:-:S02]  /*28f0*/  IMAD.WIDE R10, R51, 0x2, R174 ;  /* 0x00000002330a7825 */ /* 0x001fc400078e02ae */
        /* <DEDUP_REMOVED lines=10> */
[----:B------:R-:W5:Y:S04]  /*29a0*/  LDG.E.U16 R212, desc[UR36][R42.64] ;  /* 0x000000242ad47981 */ /* 0x000f68000c1e1500 */
[----:B------:R-:W5:Y:S01]  /*29b0*/  LDG.E.U16 R214, desc[UR36][R46.64] ;  /* 0x000000242ed67981 */ /* 0x000f62000c1e1500 */
[----:B------:R-:W-:Y:S01]  /*29c0*/  BAR.SYNC.DEFER_BLOCKING 0x0 ;  /* 0x0000000000007b1d */ /* 0x000fe20000010000 */
[----:B------:R-:W-:-:S04]  /*29d0*/  USHF.L.U32 UR8, UR14, 0x7, URZ ;  /* 0x000000070e087899 */ /* 0x000fc8000800063f */
[----:B------:R-:W-:-:S04]  /*29e0*/  ULOP3.LUT UR8, UR8, 0x200, URZ, 0xc0, !UPT ;  /* 0x0000020008087892 */ /* 0x000fc8000f8ec03f */
[----:B------:R-:W-:-:S04]  /*29f0*/  ULEA.HI UR8, UR12, UR8, URZ, 0x1c ;  /* 0x000000080c087291 */ /* 0x000fc8000f8fe03f */
[----:B------:R-:W-:Y:S01]  /*2a00*/  ULOP3.LUT UR20, UR8, 0x3fff, URZ, 0xc0, !UPT ;  /* 0x00003fff08147892 */ /* 0x000fe2000f8ec03f */
[----:B------:R-:W-:-:S03]  /*2a10*/  UMOV UR21, 0x40000040 ;  /* 0x4000004000157882 */ /* 0x000fc60000000000 */
[----:B------:R-:W-:Y:S01]  /*2a20*/  UIADD3 UR28, UP0, UR20, 0x80, URZ ;  /* 0x00000080141c7890 */ /* 0x000fe2000ff1e03f */
[----:B------:R-:W-:-:S03]  /*2a30*/  UMOV UR8, URZ ;  /* 0x0000003f00087c82 */ /* 0x000fc60008000000 */
[----:B------:R-:W-:-:S04]  /*2a40*/  UIADD3.X UR29, UR8, 0x40000040, URZ, UP0, !UPT ;  /* 0x40000040081d7890 */ /* 0x000fc800087fe43f */
[----:B------:R-:W-:Y:S01]  /*2a50*/  UIADD3.64 UR24, UR28, 0x80, URZ ;  /* 0x000000801c187897 */ /* 0x000fe2000fffe03f */
[----:B--2---:R-:W-:Y:S04]  /*2a60*/  STS.U16 [R3+UR12+0x8000], R50 ;  /* 0x0080003203007988 */ /* 0x004fe8000800040c */
[----:B---3--:R-:W-:Y:S04]  /*2a70*/  STS.U16 [R3+UR12+0x8400], R24 ;  /* 0x0084001803007988 */ /* 0x008fe8000800040c */
[----:B----4-:R-:W-:Y:S04]  /*2a80*/  STS.U16 [R3+UR12+0x8800], R28 ;  /* 0x0088001c03007988 */ /* 0x010fe8000800040c */
[----:B-----5:R-:W-:Y:S04]  /*2a90*/  STS.U16 [R3+UR12+0x8c00], R32 ;  /* 0x008c002003007988 */ /* 0x020fe8000800040c */
[----:B------:R-:W-:Y:S04]  /*2aa0*/  STS.U16 [R3+UR12+0x9000], R36 ;  /* 0x0090002403007988 */ /* 0x000fe8000800040c */
[----:B------:R-:W-:Y:S04]  /*2ab0*/  STS.U16 [R3+UR12+0x9400], R40 ;  /* 0x0094002803007988 */ /* 0x000fe8000800040c */
[----:B------:R-:W-:Y:S04]  /*2ac0*/  STS.U16 [R3+UR12+0x9800], R44 ;  /* 0x0098002c03007988 */ /* 0x000fe8000800040c */
[----:B------:R-:W-:Y:S04]  /*2ad0*/  STS.U16 [R3+UR12+0x9c00], R48 ;  /* 0x009c003003007988 */ /* 0x000fe8000800040c */
[----:B------:R-:W-:Y:S04]  /*2ae0*/  STS.U16 [R251+UR12+0x8200], R12 ;  /* 0x0082000cfb007988 */ /* 0x000fe8000800040c */
[----:B------:R0:W-:Y:S04]  /*2af0*/  STS.U16 [R251+UR12+0x8600], R26 ;  /* 0x0086001afb007988 */ /* 0x0001e8000800040c */
[----:B------:R1:W-:Y:S04]  /*2b00*/  STS.U16 [R251+UR12+0x9e00], R10 ;  /* 0x009e000afb007988 */ /* 0x0003e8000800040c */
[----:B------:R2:W-:Y:S04]  /*2b10*/  STS.U16 [R251+UR12+0x8a00], R206 ;  /* 0x008a00cefb007988 */ /* 0x0005e8000800040c */
[----:B------:R-:W-:Y:S04]  /*2b20*/  STS.U16 [R251+UR12+0x8e00], R208 ;  /* 0x008e00d0fb007988 */ /* 0x000fe8000800040c */
[----:B------:R-:W-:Y:S04]  /*2b30*/  STS.U16 [R251+UR12+0x9200], R210 ;  /* 0x009200d2fb007988 */ /* 0x000fe8000800040c */
[----:B------:R-:W-:Y:S04]  /*2b40*/  STS.U16 [R251+UR12+0x9600], R212 ;  /* 0x009600d4fb007988 */ /* 0x000fe8000800040c */
[----:B------:R-:W-:Y:S01]  /*2b50*/  STS.U16 [R251+UR12+0x9a00], R214 ;  /* 0x009a00d6fb007988 */ /* 0x000fe2000800040c */
[----:B------:R3:W-:Y:S06]  /*2b60*/  MEMBAR.ALL.CTA ;  /* 0x0000000000007992 */ /* 0x0007ec0000008000 */
[----:B---3--:R-:W3:Y:S02]  /*2b70*/  FENCE.VIEW.ASYNC.S ;  /* 0x00000000000073c6 */ /* 0x008ee40000000000 */
[----:B---3--:R-:W-:Y:S06]  /*2b80*/  BAR.SYNC.DEFER_BLOCKING 0x0 ;  /* 0x0000000000007b1d */ /* 0x008fec0000010000 */
[----:B0-----:R-:W-:-:S06]  /*2b90*/  WARPGROUP.ARRIVE ;  /* 0x00000000000079c5 */ /* 0x001fcc0000000000 */
[----:B------:R-:W-:Y:S04]  /*2ba0*/  HGMMA.64x64x16.F32.BF16 R56, gdesc[UR20].tnspA, RZ, !UPT ;  /* 0x20e00000143879f0 */ /* 0x000fe8000c7018ff */
[----:B------:R-:W-:Y:S01]  /*2bb0*/  HGMMA.64x64x16.F32.BF16 R56, gdesc[UR28].tnspA, R56 ;  /* 0x20e000001c3879f0 */ /* 0x000fe20008701838 */
[----:B------:R-:W-:Y:S02]  /*2bc0*/  UIADD3.64 UR8, UR28, 0x100, URZ ;  /* 0x000001001c087897 */ /* 0x000fe4000fffe03f */
[----:B------:R-:W-:Y:S01]  /*2bd0*/  UIADD3.64 UR20, UR28, 0x380, URZ ;  /* 0x000003801c147897 */ /* 0x000fe2000fffe03f */
[----:B------:R-:W-:Y:S01]  /*2be0*/  HGMMA.64x64x16.F32.BF16 R56, gdesc[UR24].tnspA, R56 ;  /* 0x20e00000183879f0 */ /* 0x000fe20008701838 */
[----:B------:R-:W-:-:S05]  /*2bf0*/  UIADD3.64 UR32, UR28, 0x400, URZ ;  /* 0x000004001c207897 */ /* 0x000fca000fffe03f */
[----:B------:R-:W-:Y:S04]  /*2c00*/  HGMMA.64x64x16.F32.BF16 R56, gdesc[UR8].tnspA, R56 ;  /* 0x20e00000083879f0 */ /* 0x000fe80008701838 */
[----:B------:R-:W-:Y:S01]  /*2c10*/  HGMMA.64x64x16.F32.BF16 R24, gdesc[UR20].tnspA, RZ, !UPT ;  /* 0x20e00000141879f0 */ /* 0x000fe2000c7018ff */
[----:B------:R-:W-:Y:S01]  /*2c20*/  UMOV UR34, UR30 ;  /* 0x0000001e00227c82 */ /* 0x000fe20008000000 */
[----:B------:R-:W-:Y:S01]  /*2c30*/  UMOV UR35, UR31 ;  /* 0x0000001f00237c82 */ /* 0x000fe20008000000 */
[----:B------:R-:W-:Y:S01]  /*2c40*/  UIADD3.64 UR24, UR28, 0x480, URZ ;  /* 0x000004801c187897 */ /* 0x000fe2000fffe03f */
[----:B------:R-:W-:Y:S01]  /*2c50*/  HGMMA.64x64x16.F32.BF16 R24, gdesc[UR32].tnspA, R24 ;  /* 0x20e00000201879f0 */ /* 0x000fe20008701818 */
[----:B------:R-:W-:-:S07]  /*2c60*/  UIADD3.64 UR8, UR28, 0x500, URZ ;  /* 0x000005001c087897 */ /* 0x000fce000fffe03f */
[----:B------:R-:W-:Y:S04]  /*2c70*/  HGMMA.64x64x16.F32.BF16 R24, gdesc[UR24].tnspA, R24 ;  /* 0x20e00000181879f0 */ /* 0x000fe80008701818 */
[----:B------:R-:W-:Y:S03]  /*2c80*/  HGMMA.64x64x16.F32.BF16 R24, gdesc[UR8].tnspA, R24, gsb0 ;  /* 0x20e00000081879f0 */ /* 0x000fe60008001818 */
[----:B------:R-:W-:Y:S02]  /*2c90*/  WARPGROUP.DEPBAR.LE gsb0, 0x0 ;  /* 0x00008000000079c5 */ /* 0x000fe40000010000 */
[----:B-1----:R-:W-:Y:S01]  /*2ca0*/  FMUL R10, R56, UR15 ;  /* 0x0000000f380a7c20 */ /* 0x002fe20008400000 */
[----:B------:R-:W-:Y:S01]  /*2cb0*/  FMUL R11, R57, UR15 ;  /* 0x0000000f390b7c20 */ /* 0x000fe20008400000 */
[----:B------:R-:W-:-:S04]  /*2cc0*/  FMUL R12, R60, UR15 ;  /* 0x0000000f3c0c7c20 */ /* 0x000fc80008400000 */
[----:B------:R-:W-:Y:S01]  /*2cd0*/  FMNMX R11, R10, R11, !PT ;  /* 0x0000000b0a0b7209 */ /* 0x000fe20007800000 */
[----:B------:R-:W-:-:S03]  /*2ce0*/  FMUL R10, R61, UR15 ;  /* 0x0000000f3d0a7c20 */ /* 0x000fc60008400000 */
        /* <DEDUP_REMOVED lines=24> */
[----:B------:R-:W-:-:S04]  /*2e70*/  FMNMX R11, R11, R12, !PT ;  /* 0x0000000c0b0b7209 */ /* 0x000fc80007800000 */
[----:B--2---:R-:W-:-:S05]  /*2e80*/  FMNMX R206, R10, R11, !PT ;  /* 0x0000000b0ace7209 */ /* 0x004fca0007800000 */
[----:B------:R-:W0:Y:S01]  /*2e90*/  SHFL.BFLY PT, R11, R206, 0x2, 0x1f ;  /* 0x0c401f00ce0b7f89 */ /* 0x000e2200000e0000 */
[----:B------:R-:W-:Y:S01]  /*2ea0*/  FMUL R10, R58, UR15 ;  /* 0x0000000f3a0a7c20 */ /* 0x000fe20008400000 */
[----:B------:R-:W-:Y:S01]  /*2eb0*/  FMUL R12, R62, UR15 ;  /* 0x0000000f3e0c7c20 */ /* 0x000fe20008400000 */
[----:B0-----:R-:W-:Y:S01]  /*2ec0*/  FMNMX R207, R206, R11, !PT ;  /* 0x0000000bcecf7209 */ /* 0x001fe20007800000 */
[----:B------:R-:W-:-:S04]  /*2ed0*/  FMUL R11, R59, UR15 ;  /* 0x0000000f3b0b7c20 */ /* 0x000fc80008400000 */
[----:B------:R-:W0:Y:S01]  /*2ee0*/  SHFL.BFLY PT, R208, R207, 0x1, 0x1f ;  /* 0x0c201f00cfd07f89 */ /* 0x000e2200000e0000 */
[----:B------:R-:W-:Y:S01]  /*2ef0*/  FMNMX R11, R10, R11, !PT ;  /* 0x0000000b0a0b7209 */ /* 0x000fe20007800000 */
[----:B------:R-:W-:-:S03]  /*2f00*/  FMUL R10, R63, UR15 ;  /* 0x0000000f3f0a7c20 */ /* 0x000fc60008400000 */
[----:B------:R-:W-:Y:S01]  /*2f10*/  FMNMX R13, R12, R11, !PT ;  /* 0x0000000b0c0d7209 */ /* 0x000fe20007800000 */
[----:B------:R-:W-:-:S03]  /*2f20*/  FMUL R11, R66, UR15 ;  /* 0x0000000f420b7c20 */ /* 0x000fc60008400000 */
[----:B------:R-:W-:-:S04]  /*2f30*/  FMNMX R10, R10, R13, !PT ;  /* 0x0000000d0a0a7209 */ /* 0x000fc80007800000 */
[----:B------:R-:W-:Y:S01]  /*2f40*/  FMNMX R13, R11, R10, !PT ;  /* 0x0000000a0b0d7209 */ /* 0x000fe20007800000 */
[----:B------:R-:W-:Y:S01]  /*2f50*/  FMUL R10, R67, UR15 ;  /* 0x0000000f430a7c20 */ /* 0x000fe20008400000 */
[----:B------:R-:W-:Y:S01]  /*2f60*/  FMUL R11, R70, UR15 ;  /* 0x0000000f460b7c20 */ /* 0x000fe20008400000 */
[----:B------:R-:W-:-:S03]  /*2f70*/  FMUL R12, R71, UR15 ;  /* 0x0000000f470c7c20 */ /* 0x000fc60008400000 */
[----:B------:R-:W-:Y:S02]  /*2f80*/  FMNMX R206, R10, R13, !PT ;  /* 0x0000000d0ace7209 */ /* 0x000fe40007800000 */
[----:B0-----:R-:W-:Y:S02]  /*2f90*/  FMNMX R207, R207, R208, !PT ;  /* 0x000000d0cfcf7209 */ /* 0x001fe40007800000 */
[----:B------:R-:W-:Y:S02]  /*2fa0*/  FMNMX R11, R11, R206, !PT ;  /* 0x000000ce0b0b7209 */ /* 0x000fe40007800000 */
[----:B------:R-:W-:Y:S02]  /*2fb0*/  FMNMX R10, R207, R2, !PT ;  /* 0x00000002cf0a7209 */ /* 0x000fe40007800000 */
[----:B------:R-:W-:Y:S01]  /*2fc0*/  FMNMX R13, R12, R11, !PT ;  /* 0x0000000b0c0d7209 */ /* 0x000fe20007800000 */
[----:B------:R-:W-:Y:S02]  /*2fd0*/  FMUL R12, R74, UR15 ;  /* 0x0000000f4a0c7c20 */ /* 0x000fe40008400000 */
[--C-:B------:R-:W-:Y:S01]  /*2fe0*/  FFMA R56, R56, UR15, -R10.reuse ;  /* 0x0000000f38387c23 */ /* 0x100fe2000800080a */
[----:B------:R-:W-:-:S03]  /*2ff0*/  FFMA R57, R57, UR15, -R10 ;  /* 0x0000000f39397c23 */ /* 0x000fc6000800080a */
[----:B------:R-:W-:Y:S01]  /*3000*/  FMUL R11, R56, 1.4426950216293334961 ;  /* 0x3fb8aa3b380b7820 */ /* 0x000fe20000400000 */
[----:B------:R-:W-:Y:S01]  /*3010*/  FMNMX R56, R12, R13, !PT ;  /* 0x0000000d0c387209 */ /* 0x000fe20007800000 */
[----:B------:R-:W-:Y:S01]  /*3020*/  FMUL R13, R75, UR15 ;  /* 0x0000000f4b0d7c20 */ /* 0x000fe20008400000 */
[----:B------:R-:W-:Y:S01]  /*3030*/  FMUL R12, R57, 1.4426950216293334961 ;  /* 0x3fb8aa3b390c7820 */ /* 0x000fe20000400000 */
[----:B------:R-:W-:-:S03]  /*3040*/  FFMA R60, R60, UR15, -R10 ;  /* 0x0000000f3c3c7c23 */ /* 0x000fc6000800080a */
[----:B------:R-:W-:Y:S01]  /*3050*/  FMNMX R57, R13, R56, !PT ;  /* 0x000000380d397209 */ /* 0x000fe20007800000 */
[----:B------:R-:W-:Y:S01]  /*3060*/  FMUL R56, R78, UR15 ;  /* 0x0000000f4e387c20 */ /* 0x000fe20008400000 */
[----:B------:R-:W-:Y:S01]  /*3070*/  FMUL R13, R60, 1.4426950216293334961 ;  /* 0x3fb8aa3b3c0d7820 */ /* 0x000fe20000400000 */
[----:B------:R-:W-:-:S03]  /*3080*/  FFMA R61, R61, UR15, -R10 ;  /* 0x0000000f3d3d7c23 */ /* 0x000fc6000800080a */
[----:B------:R-:W-:Y:S01]  /*3090*/  FMNMX R60, R56, R57, !PT ;  /* 0x00000039383c7209 */ /* 0x000fe20007800000 */
[----:B------:R-:W-:Y:S01]  /*30a0*/  FMUL R57, R79, UR15 ;  /* 0x0000000f4f397c20 */ /* 0x000fe20008400000 */
[----:B------:R-:W-:-:S04]  /*30b0*/  FMUL R56, R61, 1.4426950216293334961 ;  /* 0x3fb8aa3b3d387820 */ /* 0x000fc80000400000 */
[----:B------:R-:W-:Y:S01]  /*30c0*/  FMNMX R61, R57, R60, !PT ;  /* 0x0000003c393d7209 */ /* 0x000fe20007800000 */
[----:B------:R-:W-:Y:S01]  /*30d0*/  FMUL R60, R82, UR15 ;  /* 0x0000000f523c7c20 */ /* 0x000fe20008400000 */
[----:B------:R-:W-:Y:S01]  /*30e0*/  FFMA R64, R64, UR15, -R10 ;  /* 0x0000000f40407c23 */ /* 0x000fe2000800080a */
[----:B------:R-:W-:-:S03]  /*30f0*/  MOV R225, UR5 ;  /* 0x0000000500e17c02 */ /* 0x000fc60008000f00 */
[----:B------:R-:W-:Y:S01]  /*3100*/  FMNMX R222, R60, R61, !PT ;  /* 0x0000003d3cde7209 */ /* 0x000fe20007800000 */
[----:B------:R-:W-:Y:S01]  /*3110*/  FMUL R61, R83, UR15 ;  /* 0x0000000f533d7c20 */ /* 0x000fe20008400000 */
[----:B------:R-:W-:Y:S01]  /*3120*/  FMUL R57, R64, 1.4426950216293334961 ;  /* 0x3fb8aa3b40397820 */ /* 0x000fe20000400000 */
[----:B------:R-:W-:Y:S01]  /*3130*/  MOV R219, UR5 ;  /* 0x0000000500db7c02 */ /* 0x000fe20008000f00 */
[----:B------:R-:W-:Y:S01]  /*3140*/  FMUL R64, R86, UR15 ;  /* 0x0000000f56407c20 */ /* 0x000fe20008400000 */
[----:B------:R-:W-:Y:S01]  /*3150*/  FFMA R68, R68, UR15, -R10 ;  /* 0x0000000f44447c23 */ /* 0x000fe2000800080a */
[----:B------:R-:W-:Y:S01]  /*3160*/  FMNMX R61, R61, R222, !PT ;  /* 0x000000de3d3d7209 */ /* 0x000fe20007800000 */
[----:B------:R-:W-:Y:S01]  /*3170*/  IMAD.WIDE R224, R225, 0x2, R172 ;  /* 0x00000002e1e07825 */ /* 0x000fe200078e02ac */
[----:B------:R-:W-:-:S03]  /*3180*/  MOV R215, UR5 ;  /* 0x0000000500d77c02 */ /* 0x000fc60008000f00 */
[----:B------:R-:W-:Y:S01]  /*3190*/  FFMA R69, R69, UR15, -R10 ;  /* 0x0000000f45457c23 */ /* 0x000fe2000800080a */
[----:B------:R-:W-:Y:S01]  /*31a0*/  MOV R213, UR5 ;  /* 0x0000000500d57c02 */ /* 0x000fe20008000f00 */
[----:B------:R-:W-:Y:S01]  /*31b0*/  IMAD.WIDE R218, R219, 0x2, R170 ;  /* 0x00000002dbda7825 */ /* 0x000fe200078e02aa */
[----:B------:R-:W-:-:S03]  /*31c0*/  MOV R209, UR5 ;  /* 0x0000000500d17c02 */ /* 0x000fc60008000f00 */
[----:B------:R-:W-:Y:S01]  /*31d0*/  FMUL R68, R68, 1.4426950216293334961 ;  /* 0x3fb8aa3b44447820 */ /* 0x000fe20000400000 */
[----:B------:R-:W-:Y:S01]  /*31e0*/  FMNMX R64, R64, R61, !PT ;  /* 0x0000003d40407209 */ /* 0x000fe20007800000 */
[----:B------:R-:W-:Y:S01]  /*31f0*/  FMUL R231, R87, UR15 ;  /* 0x0000000f57e77c20 */ /* 0x000fe20008400000 */
[----:B------:R-:W-:Y:S01]  /*3200*/  MOV R207, UR5 ;  /* 0x0000000500cf7c02 */ /* 0x000fe20008000f00 */
[----:B------:R-:W-:Y:S01]  /*3210*/  FFMA R73, R73, UR15, -R10 ;  /* 0x0000000f49497c23 */ /* 0x000fe2000800080a */
[----:B------:R-:W-:Y:S01]  /*3220*/  MOV R211, UR5 ;  /* 0x0000000500d37c02 */ /* 0x000fe20008000f00 */
[----:B------:R-:W-:Y:S01]  /*3230*/  FMUL R69, R69, 1.4426950216293334961 ;  /* 0x3fb8aa3b45457820 */ /* 0x000fe20000400000 */
[----:B------:R-:W-:Y:S01]  /*3240*/  MOV R233, UR5 ;  /* 0x0000000500e97c02 */ /* 0x000fe20008000f00 */
[----:B------:R-:W-:Y:S01]  /*3250*/  IMAD.WIDE R214, R215, 0x2, R164 ;  /* 0x00000002d7d67825 */ /* 0x000fe200078e02a4 */
[----:B------:R-:W-:Y:S01]  /*3260*/  MOV R229, UR5 ;  /* 0x0000000500e57c02 */ /* 0x000fe20008000f00 */
[----:B------:R0:W-:Y:S01]  /*3270*/  MUFU.EX2 R61, R68 ;  /* 0x00000044003d7308 */ /* 0x0001e20000000800 */
[----:B------:R-:W2:Y:S01]  /*3280*/  LDG.E.U16 R224, desc[UR36][R224.64] ;  /* 0x00000024e0e07981 */ /* 0x000ea2000c1e1500 */
[----:B------:R-:W-:Y:S01]  /*3290*/  IMAD.WIDE R212, R213, 0x2, R168 ;  /* 0x00000002d5d47825 */ /* 0x000fe200078e02a8 */
[----:B------:R-:W-:-:S02]  /*32a0*/  MOV R217, UR5 ;  /* 0x0000000500d97c02 */ /* 0x000fc40008000f00 */
[----:B------:R-:W-:Y:S01]  /*32b0*/  MOV R221, UR5 ;  /* 0x0000000500dd7c02 */ /* 0x000fe20008000f00 */
[----:B------:R-:W-:Y:S01]  /*32c0*/  IMAD.WIDE R208, R209, 0x2, R162 ;  /* 0x00000002d1d07825 */ /* 0x000fe200078e02a2 */
[----:B------:R-:W-:Y:S01]  /*32d0*/  FMNMX R231, R231, R64, !PT ;  /* 0x00000040e7e77209 */ /* 0x000fe20007800000 */
[----:B------:R-:W3:Y:S02]  /*32e0*/  LDG.E.U16 R214, desc[UR36][R214.64] ;  /* 0x00000024d6d67981 */ /* 0x000ee4000c1e1500 */
[----:B0-----:R-:W-:Y:S01]  /*32f0*/  FMUL R68, R73, 1.4426950216293334961 ;  /* 0x3fb8aa3b49447820 */ /* 0x001fe20000400000 */
[----:B------:R-:W-:Y:S01]  /*3300*/  IMAD.WIDE R206, R207, 0x2, R166 ;  /* 0x00000002cfce7825 */ /* 0x000fe200078e02a6 */
[----:B------:R-:W-:Y:S01]  /*3310*/  MOV R223, UR5 ;  /* 0x0000000500df7c02 */ /* 0x000fe20008000f00 */
[----:B------:R0:W4:Y:S01]  /*3320*/  LDG.E.U16 R225, desc[UR36][R218.64] ;  /* 0x00000024dae17981 */ /* 0x000122000c1e1500 */
[----:B------:R-:W-:Y:S01]  /*3330*/  MOV R227, UR5 ;  /* 0x0000000500e37c02 */ /* 0x000fe20008000f00 */
[----:B------:R-:W-:Y:S01]  /*3340*/  IMAD.WIDE R210, R211, 0x2, R160 ;  /* 0x00000002d3d27825 */ /* 0x000fe200078e02a0 */
[----:B------:R1:W-:Y:S01]  /*3350*/  MUFU.EX2 R64, R69 ;  /* 0x0000004500407308 */ /* 0x0003e20000000800 */
[----:B------:R-:W-:Y:S01]  /*3360*/  MOV R73, UR5 ;  /* 0x0000000500497c02 */ /* 0x000fe20008000f00 */
[----:B------:R-:W5:Y:S01]  /*3370*/  LDG.E.U16 R212, desc[UR36][R212.64] ;  /* 0x00000024d4d47981 */ /* 0x000f62000c1e1500 */
[----:B------:R-:W-:-:S03]  /*3380*/  IMAD.WIDE R228, R229, 0x2, R152 ;  /* 0x00000002e5e47825 */ /* 0x000fc600078e0298 */
[----:B------:R1:W4:Y:S01]  /*3390*/  LDG.E.U16 R215, desc[UR36][R208.64] ;  /* 0x00000024d0d77981 */ /* 0x000322000c1e1500 */
[----:B0-----:R-:W-:Y:S01]  /*33a0*/  IMAD.WIDE R218, R233, 0x2, R20 ;  /* 0x00000002e9da7825 */ /* 0x001fe200078e0214 */
[----:B------:R-:W-:Y:S02]  /*33b0*/  MOV R233, UR5 ;  /* 0x0000000500e97c02 */ /* 0x000fe40008000f00 */
[----:B-1----:R-:W-:Y:S01]  /*33c0*/  MOV R69, UR5 ;  /* 0x0000000500457c02 */ /* 0x002fe20008000f00 */
[----:B------:R-:W-:Y:S01]  /*33d0*/  IMAD.WIDE R216, R217, 0x2, R158 ;  /* 0x00000002d9d87825 */ /* 0x000fe200078e029e */
[----:B------:R0:W4:Y:S03]  /*33e0*/  LDG.E.U16 R213, desc[UR36][R206.64] ;  /* 0x00000024ced57981 */ /* 0x000126000c1e1500 */
[----:B------:R-:W-:Y:S01]  /*33f0*/  IMAD.WIDE R220, R221, 0x2, R156 ;  /* 0x00000002dddc7825 */ /* 0x000fe200078e029c */
[----:B------:R1:W4:Y:S03]  /*3400*/  LDG.E.U16 R230, desc[UR36][R210.64] ;  /* 0x00000024d2e67981 */ /* 0x000326000c1e1500 */
[----:B------:R-:W-:Y:S01]  /*3410*/  IMAD.WIDE R222, R223, 0x2, R154 ;  /* 0x00000002dfde7825 */ /* 0x000fe200078e029a */
[----:B------:R-:W4:Y:S03]  /*3420*/  LDG.E.U16 R228, desc[UR36][R228.64] ;  /* 0x00000024e4e47981 */ /* 0x000f26000c1e1500 */
[----:B------:R-:W-:Y:S01]  /*3430*/  IMAD.WIDE R226, R227, 0x2, R22 ;  /* 0x00000002e3e27825 */ /* 0x000fe200078e0216 */
[----:B------:R-:W4:Y:S03]  /*3440*/  LDG.E.U16 R216, desc[UR36][R216.64] ;  /* 0x00000024d8d87981 */ /* 0x000f26000c1e1500 */
[----:B------:R-:W-:Y:S01]  /*3450*/  IMAD.WIDE R208, R73, 0x2, R16 ;  /* 0x0000000249d07825 */ /* 0x000fe200078e0210 */
[----:B------:R1:W4:Y:S03]  /*3460*/  LDG.E.U16 R220, desc[UR36][R220.64] ;  /* 0x00000024dcdc7981 */ /* 0x000326000c1e1500 */
[----:B0-----:R-:W-:Y:S01]  /*3470*/  IMAD.WIDE R206, R69, 0x2, R18 ;  /* 0x0000000245ce7825 */ /* 0x001fe200078e0212 */
[----:B------:R-:W4:Y:S03]  /*3480*/  LDG.E.U16 R218, desc[UR36][R218.64] ;  /* 0x00000024dada7981 */ /* 0x000f26000c1e1500 */
[----:B-1----:R-:W-:Y:S01]  /*3490*/  IMAD.WIDE R210, R233, 0x2, R14 ;  /* 0x00000002e9d27825 */ /* 0x002fe200078e020e */
[----:B------:R-:W4:Y:S04]  /*34a0*/  LDG.E.U16 R229, desc[UR36][R208.64] ;  /* 0x00000024d0e57981 */ /* 0x000f28000c1e1500 */
[----:B------:R-:W4:Y:S04]  /*34b0*/  LDG.E.U16 R222, desc[UR36][R222.64] ;  /* 0x00000024dede7981 */ /* 0x000f28000c1e1500 */
[----:B------:R-:W4:Y:S04]  /*34c0*/  LDG.E.U16 R226, desc[UR36][R226.64] ;  /* 0x00000024e2e27981 */ /* 0x000f28000c1e1500 */
[----:B------:R0:W4:Y:S04]  /*34d0*/  LDG.E.U16 R217, desc[UR36][R206.64] ;  /* 0x00000024ced97981 */ /* 0x000128000c1e1500 */
[----:B------:R1:W4:Y:S01]  /*34e0*/  LDG.E.U16 R236, desc[UR36][R210.64] ;  /* 0x00000024d2ec7981 */ /* 0x000322000c1e1500 */
[--C-:B------:R-:W-:Y:S01]  /*34f0*/  FFMA R65, R65, UR15, -R10.reuse ;  /* 0x0000000f41417c23 */ /* 0x100fe2000800080a */
[--C-:B------:R-:W-:Y:S01]  /*3500*/  FFMA R72, R72, UR15, -R10.reuse ;  /* 0x0000000f48487c23 */ /* 0x100fe2000800080a */
[--C-:B------:R-:W-:Y:S01]  /*3510*/  FFMA R77, R77, UR15, -R10.reuse ;  /* 0x0000000f4d4d7c23 */ /* 0x100fe2000800080a */
[--C-:B------:R-:W-:Y:S01]  /*3520*/  FFMA R76, R76, UR15, -R10.reuse ;  /* 0x0000000f4c4c7c23 */ /* 0x100fe2000800080a */
[----:B------:R-:W-:Y:S01]  /*3530*/  FMUL R60, R65, 1.4426950216293334961 ;  /* 0x3fb8aa3b413c7820 */ /* 0x000fe20000400000 */
[----:B------:R-:W-:Y:S01]  /*3540*/  FMUL R65, R72, 1.4426950216293334961 ;  /* 0x3fb8aa3b48417820 */ /* 0x000fe20000400000 */
[--C-:B------:R-:W-:Y:S01]  /*3550*/  FFMA R81, R81, UR15, -R10.reuse ;  /* 0x0000000f51517c23 */ /* 0x100fe2000800080a */
[----:B------:R-:W1:Y:S01]  /*3560*/  SHFL.BFLY PT, R72, R231, 0x2, 0x1f ;  /* 0x0c401f00e7487f89 */ /* 0x000e6200000e0000 */
[----:B------:R-:W-:Y:S01]  /*3570*/  FMUL R77, R77, 1.4426950216293334961 ;  /* 0x3fb8aa3b4d4d7820 */ /* 0x000fe20000400000 */
[----:B------:R-:W-:Y:S01]  /*3580*/  FMUL R69, R76, 1.4426950216293334961 ;  /* 0x3fb8aa3b4c457820 */ /* 0x000fe20000400000 */
[----:B------:R-:W-:Y:S01]  /*3590*/  FMUL R76, R81, 1.4426950216293334961 ;  /* 0x3fb8aa3b514c7820 */ /* 0x000fe20000400000 */
[--C-:B------:R-:W-:Y:S01]  /*35a0*/  FFMA R81, R84, UR15, -R10.reuse ;  /* 0x0000000f54517c23 */ /* 0x100fe2000800080a */
[----:B------:R-:W-:Y:S01]  /*35b0*/  FMUL R84, R25, UR15 ;  /* 0x0000000f19547c20 */ /* 0x000fe20008400000 */
[--C-:B------:R-:W-:Y:S01]  /*35c0*/  FFMA R80, R80, UR15, -R10.reuse ;  /* 0x0000000f50507c23 */ /* 0x100fe2000800080a */
[----:B------:R-:W-:Y:S01]  /*35d0*/  FFMA R85, R85, UR15, -R10 ;  /* 0x0000000f55557c23 */ /* 0x000fe2000800080a */
[----:B------:R-:W-:Y:S01]  /*35e0*/  FMUL R221, R81, 1.4426950216293334961 ;  /* 0x3fb8aa3b51dd7820 */ /* 0x000fe20000400000 */
[----:B------:R-:W-:Y:S01]  /*35f0*/  FMUL R81, R28, UR15 ;  /* 0x0000000f1c517c20 */ /* 0x000fe20008400000 */
[----:B0-----:R-:W-:Y:S01]  /*3600*/  FADD R206, -R10, R2 ;  /* 0x000000020ace7221 */ /* 0x001fe20000000100 */
[----:B------:R-:W-:Y:S01]  /*3610*/  BAR.SYNC.DEFER_BLOCKING 0x0 ;  /* 0x0000000000007b1d */ /* 0x000fe20000010000 */
[----:B-1----:R-:W-:-:S05]  /*3620*/  FMNMX R231, R231, R72, !PT ;  /* 0x00000048e7e77209 */ /* 0x002fca0007800000 */
[----:B------:R0:W-:Y:S02]  /*3630*/  MUFU.EX2 R72, R77 ;  /* 0x0000004d00487308 */ /* 0x0001e40000000800 */
[----:B0-----:R-:W-:-:S05]  /*3640*/  FMUL R77, R24, UR15 ;  /* 0x0000000f184d7c20 */ /* 0x001fca0008400000 */
[----:B------:R-:W-:-:S04]  /*3650*/  FMNMX R84, R77, R84, !PT ;  /* 0x000000544d547209 */ /* 0x000fc80007800000 */
[----:B------:R-:W-:Y:S01]  /*3660*/  FMNMX R232, R81, R84, !PT ;  /* 0x0000005451e87209 */ /* 0x000fe20007800000 */
[----:B------:R-:W-:Y:S01]  /*3670*/  FMUL R81, R29, UR15 ;  /* 0x0000000f1d517c20 */ /* 0x000fe20008400000 */
[----:B------:R-:W-:Y:S01]  /*3680*/  FMUL R73, R80, 1.4426950216293334961 ;  /* 0x3fb8aa3b50497820 */ /* 0x000fe20000400000 */
[----:B------:R-:W-:Y:S01]  /*3690*/  FMUL R223, R85, 1.4426950216293334961 ;  /* 0x3fb8aa3b55df7820 */ /* 0x000fe20000400000 */
[----:B------:R-:W0:Y:S01]  /*36a0*/  SHFL.BFLY PT, R80, R231, 0x1, 0x1f ;  /* 0x0c201f00e7507f89 */ /* 0x000e2200000e0000 */
[----:B------:R-:W-:Y:S01]  /*36b0*/  FMUL R84, R32, UR15 ;  /* 0x0000000f20547c20 */ /* 0x000fe20008400000 */
[----:B------:R-:W-:Y:S01]  /*36c0*/  FMNMX R85, R81, R232, !PT ;  /* 0x000000e851557209 */ /* 0x000fe20007800000 */
[----:B------:R-:W-:Y:S01]  /*36d0*/  FMUL R81, R33, UR15 ;  /* 0x0000000f21517c20 */ /* 0x000fe20008400000 */
[----:B------:R-:W-:Y:S02]  /*36e0*/  FMUL R209, R206, 1.4426950216293334961 ;  /* 0x3fb8aa3bced17820 */ /* 0x000fe40000400000 */
        /* <DEDUP_REMOVED lines=9> */
[----:B------:R-:W-:Y:S01]  /*3780*/  FMUL R84, R44, UR15 ;  /* 0x0000000f2c547c20 */ /* 0x000fe20008400000 */
[----:B0-----:R-:W-:Y:S02]  /*3790*/  FMNMX R231, R231, R80, !PT ;  /* 0x00000050e7e77209 */ /* 0x001fe40007800000 */
[----:B------:R-:W-:Y:S01]  /*37a0*/  FMNMX R85, R81, R206, !PT ;  /* 0x000000ce51557209 */ /* 0x000fe20007800000 */
[----:B------:R-:W-:Y:S01]  /*37b0*/  FMUL R81, R45, UR15 ;  /* 0x0000000f2d517c20 */ /* 0x000fe20008400000 */
[----:B------:R-:W-:Y:S02]  /*37c0*/  FMNMX R2, R231, R0, !PT ;  /* 0x00000000e7027209 */ /* 0x000fe40007800000 */
[----:B------:R-:W-:Y:S01]  /*37d0*/  FMNMX R206, R84, R85, !PT ;  /* 0x0000005554ce7209 */ /* 0x000fe20007800000 */
[----:B------:R-:W-:Y:S02]  /*37e0*/  FMUL R84, R48, UR15 ;  /* 0x0000000f30547c20 */ /* 0x000fe40008400000 */
[----:B------:R-:W-:Y:S01]  /*37f0*/  FFMA R207, R58, UR15, -R2 ;  /* 0x0000000f3acf7c23 */ /* 0x000fe20008000802 */
[----:B------:R-:W-:Y:S01]  /*3800*/  FMNMX R85, R81, R206, !PT ;  /* 0x000000ce51557209 */ /* 0x000fe20007800000 */
[----:B------:R-:W-:-:S02]  /*3810*/  FMUL R81, R49, UR15 ;  /* 0x0000000f31517c20 */ /* 0x000fc40008400000 */
[----:B------:R-:W-:Y:S01]  /*3820*/  FMUL R208, R207, 1.4426950216293334961 ;  /* 0x3fb8aa3bcfd07820 */ /* 0x000fe20000400000 */
[----:B------:R-:W-:Y:S01]  /*3830*/  FMNMX R206, R84, R85, !PT ;  /* 0x0000005554ce7209 */ /* 0x000fe20007800000 */
[----:B------:R-:W-:Y:S01]  /*3840*/  FFMA R207, R59, UR15, -R2 ;  /* 0x0000000f3bcf7c23 */ /* 0x000fe20008000802 */
[----:B------:R-:W-:Y:S01]  /*3850*/  FMUL R84, R52, UR15 ;  /* 0x0000000f34547c20 */ /* 0x000fe20008400000 */
[----:B------:R0:W1:Y:S01]  /*3860*/  MUFU.EX2 R58, R209 ;  /* 0x000000d1003a7308 */ /* 0x0000620000000800 */
[----:B------:R-:W-:Y:S01]  /*3870*/  FMNMX R85, R81, R206, !PT ;  /* 0x000000ce51557209 */ /* 0x000fe20007800000 */
[----:B------:R-:W-:-:S03]  /*3880*/  FMUL R81, R53, UR15 ;  /* 0x0000000f35517c20 */ /* 0x000fc60008400000 */
[----:B------:R-:W-:Y:S01]  /*3890*/  FMNMX R84, R84, R85, !PT ;  /* 0x0000005554547209 */ /* 0x000fe20007800000 */
[----:B0-----:R-:W-:Y:S01]  /*38a0*/  FMUL R209, R207, 1.4426950216293334961 ;  /* 0x3fb8aa3bcfd17820 */ /* 0x001fe20000400000 */
[--C-:B------:R-:W-:Y:S01]  /*38b0*/  FFMA R207, R62, UR15, -R2.reuse ;  /* 0x0000000f3ecf7c23 */ /* 0x100fe20008000802 */
[--C-:B------:R-:W-:Y:S01]  /*38c0*/  FFMA R85, R67, UR15, -R2.reuse ;  /* 0x0000000f43557c23 */ /* 0x100fe20008000802 */
[----:B------:R-:W-:Y:S02]  /*38d0*/  FMNMX R81, R81, R84, !PT ;  /* 0x0000005451517209 */ /* 0x000fe40007800000 */
[----:B------:R-:W-:Y:S01]  /*38e0*/  FMUL R210, R207, 1.4426950216293334961 ;  /* 0x3fb8aa3bcfd27820 */ /* 0x000fe20000400000 */
[--C-:B------:R-:W-:Y:S01]  /*38f0*/  FFMA R207, R63, UR15, -R2.reuse ;  /* 0x0000000f3fcf7c23 */ /* 0x100fe20008000802 */
[----:B------:R0:W-:Y:S01]  /*3900*/  MUFU.EX2 R59, R208 ;  /* 0x000000d0003b7308 */ /* 0x0001e20000000800 */
[----:B------:R-:W-:Y:S01]  /*3910*/  FMUL R206, R85, 1.4426950216293334961 ;  /* 0x3fb8aa3b55ce7820 */ /* 0x000fe20000400000 */
[--C-:B------:R-:W-:Y:S01]  /*3920*/  FFMA R85, R70, UR15, -R2.reuse ;  /* 0x0000000f46557c23 */ /* 0x100fe20008000802 */
[----:B------:R-:W1:Y:S01]  /*3930*/  SHFL.BFLY PT, R84, R81, 0x2, 0x1f ;  /* 0x0c401f0051547f89 */ /* 0x000e6200000e0000 */
[----:B0-----:R-:W-:Y:S01]  /*3940*/  FMUL R208, R207, 1.4426950216293334961 ;  /* 0x3fb8aa3bcfd07820 */ /* 0x001fe20000400000 */
[----:B------:R-:W-:-:S03]  /*3950*/  FFMA R207, R66, UR15, -R2 ;  /* 0x0000000f42cf7c23 */ /* 0x000fc60008000802 */
[----:B------:R0:W-:Y:S02]  /*3960*/  MUFU.EX2 R66, R208 ;  /* 0x000000d000427308 */ /* 0x0001e40000000800 */
[----:B0-----:R-:W-:Y:S01]  /*3970*/  FMUL R208, R85, 1.4426950216293334961 ;  /* 0x3fb8aa3b55d07820 */ /* 0x001fe20000400000 */
[----:B------:R-:W-:-:S05]  /*3980*/  FFMA R85, R71, UR15, -R2 ;  /* 0x0000000f47557c23 */ /* 0x000fca0008000802 */
[----:B------:R0:W-:Y:S02]  /*3990*/  MUFU.EX2 R62, R209 ;  /* 0x000000d1003e7308 */ /* 0x0001e40000000800 */
[----:B0-----:R-:W-:Y:S01]  /*39a0*/  FMUL R209, R85, 1.4426950216293334961 ;  /* 0x3fb8aa3b55d17820 */ /* 0x001fe20000400000 */
[----:B------:R-:W-:-:S05]  /*39b0*/  FFMA R85, R74, UR15, -R2 ;  /* 0x0000000f4a557c23 */ /* 0x000fca0008000802 */
[----:B------:R0:W-:Y:S01]  /*39c0*/  MUFU.EX2 R63, R210 ;  /* 0x000000d2003f7308 */ /* 0x0001e20000000800 */
[----:B------:R-:W-:Y:S01]  /*39d0*/  FMUL R207, R207, 1.4426950216293334961 ;  /* 0x3fb8aa3bcfcf7820 */ /* 0x000fe20000400000 */
[----:B0-----:R-:W-:Y:S01]  /*39e0*/  FMUL R210, R85, 1.4426950216293334961 ;  /* 0x3fb8aa3b55d27820 */ /* 0x001fe20000400000 */
[----:B------:R-:W-:-:S04]  /*39f0*/  FFMA R85, R75, UR15, -R2 ;  /* 0x0000000f4b557c23 */ /* 0x000fc80008000802 */
[----:B------:R-:W-:Y:S01]  /*3a00*/  FMUL R211, R85, 1.4426950216293334961 ;  /* 0x3fb8aa3b55d37820 */ /* 0x000fe20000400000 */
[----:B------:R-:W-:Y:S01]  /*3a10*/  FFMA R85, R78, UR15, -R2 ;  /* 0x0000000f4e557c23 */ /* 0x000fe20008000802 */
[----:B------:R0:W-:Y:S03]  /*3a20*/  MUFU.EX2 R70, R206 ;  /* 0x000000ce00467308 */ /* 0x0001e60000000800 */
[----:B------:R-:W-:Y:S01]  /*3a30*/  FMUL R219, R85, 1.4426950216293334961 ;  /* 0x3fb8aa3b55db7820 */ /* 0x000fe20000400000 */
[----:B-1----:R-:W-:Y:S01]  /*3a40*/  FMNMX R85, R81, R84, !PT ;  /* 0x0000005451557209 */ /* 0x002fe20007800000 */
[----:B------:R-:W-:-:S03]  /*3a50*/  FMUL R84, R26, UR15 ;  /* 0x0000000f1a547c20 */ /* 0x000fc60008400000 */
[----:B------:R1:W-:Y:S01]  /*3a60*/  MUFU.EX2 R67, R207 ;  /* 0x000000cf00437308 */ /* 0x0003e20000000800 */
[----:B0-----:R-:W-:-:S04]  /*3a70*/  FFMA R206, R79, UR15, -R2 ;  /* 0x0000000f4fce7c23 */ /* 0x001fc80008000802 */
[----:B------:R-:W-:Y:S01]  /*3a80*/  FMUL R81, R206, 1.4426950216293334961 ;  /* 0x3fb8aa3bce517820 */ /* 0x000fe20000400000 */
[----:B-1----:R-:W-:Y:S01]  /*3a90*/  FMUL R207, R27, UR15 ;  /* 0x0000000f1bcf7c20 */ /* 0x002fe20008400000 */
[----:B------:R-:W-:Y:S01]  /*3aa0*/  FMUL R206, R30, UR15 ;  /* 0x0000000f1ece7c20 */ /* 0x000fe20008400000 */
[----:B------:R0:W-:Y:S03]  /*3ab0*/  MUFU.EX2 R71, R208 ;  /* 0x000000d000477308 */ /* 0x0001e60000000800 */
[----:B------:R-:W-:Y:S01]  /*3ac0*/  FMNMX R207, R84, R207, !PT ;  /* 0x000000cf54cf7209 */ /* 0x000fe20007800000 */
[----:B------:R-:W-:-:S03]  /*3ad0*/  FMUL R84, R31, UR15 ;  /* 0x0000000f1f547c20 */ /* 0x000fc60008400000 */
[----:B------:R-:W-:Y:S01]  /*3ae0*/  FMNMX R207, R206, R207, !PT ;  /* 0x000000cfcecf7209 */ /* 0x000fe20007800000 */
[----:B0-----:R-:W0:Y:S01]  /*3af0*/  SHFL.BFLY PT, R208, R85, 0x1, 0x1f ;  /* 0x0c201f0055d07f89 */ /* 0x001e2200000e0000 */
[----:B------:R-:W-:Y:S02]  /*3b00*/  FMUL R206, R34, UR15 ;  /* 0x0000000f22ce7c20 */ /* 0x000fe40008400000 */
[----:B------:R-:W-:Y:S01]  /*3b10*/  FMNMX R207, R84, R207, !PT ;  /* 0x000000cf54cf7209 */ /* 0x000fe20007800000 */
[----:B------:R-:W-:Y:S01]  /*3b20*/  FMUL R84, R35, UR15 ;  /* 0x0000000f23547c20 */ /* 0x000fe20008400000 */
[----:B------:R1:W-:Y:S02]  /*3b30*/  MUFU.EX2 R74, R209 ;  /* 0x000000d1004a7308 */ /* 0x0003e40000000800 */
[----:B------:R-:W-:-:S04]  /*3b40*/  FMNMX R207, R206, R207, !PT ;  /* 0x000000cfcecf7209 */ /* 0x000fc80007800000 */
[----:B------:R-:W-:Y:S01]  /*3b50*/  FMNMX R207, R84, R207, !PT ;  /* 0x000000cf54cf7209 */ /* 0x000fe20007800000 */
[--C-:B-1----:R-:W-:Y:S01]  /*3b60*/  FFMA R209, R86, UR15, -R2.reuse ;  /* 0x0000000f56d17c23 */ /* 0x102fe20008000802 */
[----:B------:R-:W-:Y:S01]  /*3b70*/  FMUL R86, R38, UR15 ;  /* 0x0000000f26567c20 */ /* 0x000fe20008400000 */
[----:B------:R-:W-:Y:S01]  /*3b80*/  FFMA R87, R87, UR15, -R2 ;  /* 0x0000000f57577c23 */ /* 0x000fe20008000802 */
[----:B------:R1:W-:Y:S03]  /*3b90*/  MUFU.EX2 R78, R211 ;  /* 0x000000d3004e7308 */ /* 0x0003e60000000800 */
[----:B------:R-:W-:Y:S01]  /*3ba0*/  FMNMX R207, R86, R207, !PT ;  /* 0x000000cf56cf7209 */ /* 0x000fe20007800000 */
[----:B------:R-:W-:-:S04]  /*3bb0*/  FMUL R86, R39, UR15 ;  /* 0x0000000f27567c20 */ /* 0x000fc80008400000 */
[----:B------:R0:W-:Y:S01]  /*3bc0*/  MUFU.EX2 R75, R210 ;  /* 0x000000d2004b7308 */ /* 0x0001e20000000800 */
[----:B-1----:R-:W-:Y:S01]  /*3bd0*/  FMUL R211, R87, 1.4426950216293334961 ;  /* 0x3fb8aa3b57d37820 */ /* 0x002fe20000400000 */
[----:B------:R-:W-:Y:S01]  /*3be0*/  FMUL R87, R42, UR15 ;  /* 0x0000000f2a577c20 */ /* 0x000fe20008400000 */
[----:B------:R-:W-:Y:S01]  /*3bf0*/  FMNMX R86, R86, R207, !PT ;  /* 0x000000cf56567209 */ /* 0x000fe20007800000 */
[----:B------:R-:W-:Y:S01]  /*3c00*/  FMUL R206, R43, UR15 ;  /* 0x0000000f2bce7c20 */ /* 0x000fe20008400000 */
[----:B0-----:R-:W-:Y:S01]  /*3c10*/  FMUL R210, R209, 1.4426950216293334961 ;  /* 0x3fb8aa3bd1d27820 */ /* 0x001fe20000400000 */
[----:B------:R-:W-:Y:S01]  /*3c20*/  FMNMX R209, R85, R208, !PT ;  /* 0x000000d055d17209 */ /* 0x000fe20007800000 */
[----:B------:R-:W-:Y:S01]  /*3c30*/  FADD R208, -R2, R0 ;  /* 0x0000000002d07221 */ /* 0x000fe20000000100 */
[----:B------:R-:W-:Y:S02]  /*3c40*/  FMNMX R207, R87, R86, !PT ;  /* 0x0000005657cf7209 */ /* 0x000fe40007800000 */
[----:B------:R-:W-:Y:S01]  /*3c50*/  FMNMX R0, R209, R4, !PT ;  /* 0x00000004d1007209 */ /* 0x000fe20007800000 */
[----:B------:R-:W-:Y:S01]  /*3c60*/  FMUL R87, R46, UR15 ;  /* 0x0000000f2e577c20 */ /* 0x000fe20008400000 */
[----:B------:R0:W-:Y:S01]  /*3c70*/  MUFU.EX2 R79, R219 ;  /* 0x000000db004f7308 */ /* 0x0001e20000000800 */
[----:B------:R-:W-:-:S04]  /*3c80*/  FMNMX R206, R206, R207, !PT ;  /* 0x000000cfcece7209 */ /* 0x000fc80007800000 */
[----:B------:R-:W-:Y:S01]  /*3c90*/  FMNMX R207, R87, R206, !PT ;  /* 0x000000ce57cf7209 */ /* 0x000fe20007800000 */
[----:B0-----:R-:W-:Y:S01]  /*3ca0*/  FMUL R219, R208, 1.4426950216293334961 ;  /* 0x3fb8aa3bd0db7820 */ /* 0x001fe20000400000 */
[--C-:B------:R-:W-:Y:S01]  /*3cb0*/  FFMA R208, R24, UR15, -R0.reuse ;  /* 0x0000000f18d07c23 */ /* 0x100fe20008000800 */
[----:B------:R-:W-:Y:S01]  /*3cc0*/  FMUL R24, R47, UR15 ;  /* 0x0000000f2f187c20 */ /* 0x000fe20008400000 */
[----:B------:R-:W-:Y:S01]  /*3cd0*/  FMUL R206, R50, UR15 ;  /* 0x0000000f32ce7c20 */ /* 0x000fe20008400000 */
[----:B------:R-:W-:-:S03]  /*3ce0*/  FFMA R25, R25, UR15, -R0 ;  /* 0x0000000f19197c23 */ /* 0x000fc60008000800 */
[----:B------:R-:W-:Y:S01]  /*3cf0*/  FMNMX R207, R24, R207, !PT ;  /* 0x000000cf18cf7209 */ /* 0x000fe20007800000 */
[----:B------:R-:W-:Y:S01]  /*3d00*/  FMUL R24, R51, UR15 ;  /* 0x0000000f33187c20 */ /* 0x000fe20008400000 */
[----:B------:R0:W-:Y:S02]  /*3d10*/  MUFU.EX2 R84, R210 ;  /* 0x000000d200547308 */ /* 0x0001e40000000800 */
[----:B------:R-:W-:Y:S01]  /*3d20*/  FMNMX R207, R206, R207, !PT ;  /* 0x000000cfcecf7209 */ /* 0x000fe20007800000 */
[----:B------:R-:W-:Y:S01]  /*3d30*/  FMUL R209, R208, 1.4426950216293334961 ;  /* 0x3fb8aa3bd0d17820 */ /* 0x000fe20000400000 */
[----:B------:R-:W-:Y:S02]  /*3d40*/  FFMA R208, R28, UR15, -R0 ;  /* 0x0000000f1cd07c23 */ /* 0x000fe40008000800 */
[----:B------:R-:W-:Y:S01]  /*3d50*/  FMNMX R28, R24, R207, !PT ;  /* 0x000000cf181c7209 */ /* 0x000fe20007800000 */
[----:B0-----:R-:W-:Y:S01]  /*3d60*/  FMUL R210, R25, 1.4426950216293334961 ;  /* 0x3fb8aa3b19d27820 */ /* 0x001fe20000400000 */
[----:B------:R-:W-:Y:S01]  /*3d70*/  FMUL R25, R54, UR15 ;  /* 0x0000000f36197c20 */ /* 0x000fe20008400000 */
[----:B------:R-:W-:-:S04]  /*3d80*/  FMUL R24, R55, UR15 ;  /* 0x0000000f37187c20 */ /* 0x000fc80008400000 */
[----:B------:R-:W-:-:S04]  /*3d90*/  FMNMX R25, R25, R28, !PT ;  /* 0x0000001c19197209 */ /* 0x000fc80007800000 */
[----:B------:R-:W-:-:S05]  /*3da0*/  FMNMX R24, R24, R25, !PT ;  /* 0x0000001918187209 */ /* 0x000fca0007800000 */
[----:B------:R-:W0:Y:S04]  /*3db0*/  SHFL.BFLY PT, R25, R24, 0x2, 0x1f ;  /* 0x0c401f0018197f89 */ /* 0x000e2800000e0000 */
[----:B--2---:R-:W-:Y:S01]  /*3dc0*/  STS.U16 [R3+UR12+0x8000], R224 ;  /* 0x008000e003007988 */ /* 0x004fe2000800040c */
[----:B0-----:R-:W-:-:S05]  /*3dd0*/  FMNMX R25, R24, R25, !PT ;  /* 0x0000001918197209 */ /* 0x001fca0007800000 */
[----:B------:R-:W0:Y:S04]  /*3de0*/  SHFL.BFLY PT, R24, R25, 0x1, 0x1f ;  /* 0x0c201f0019187f89 */ /* 0x000e2800000e0000 */
[----:B-----5:R-:W-:Y:S04]  /*3df0*/  STS.U16 [R3+UR12+0x8400], R212 ;  /* 0x008400d403007988 */ /* 0x020fe8000800040c */
[----:B---3--:R1:W-:Y:S04]  /*3e00*/  STS.U16 [R3+UR12+0x8800], R214 ;  /* 0x008800d603007988 */ /* 0x0083e8000800040c */
[----:B----4-:R-:W-:Y:S04]  /*3e10*/  STS.U16 [R3+UR12+0x8c00], R230 ;  /* 0x008c00e603007988 */ /* 0x010fe8000800040c */
        /* <DEDUP_REMOVED lines=11> */
[----:B------:R-:W-:Y:S01]  /*3ed0*/  STS.U16 [R251+UR12+0x9e00], R236 ;  /* 0x009e00ecfb007988 */ /* 0x000fe2000800040c */
[----:B------:R2:W-:Y:S06]  /*3ee0*/  MEMBAR.ALL.CTA ;  /* 0x0000000000007992 */ /* 0x0005ec0000008000 */
[----:B--2---:R-:W2:Y:S01]  /*3ef0*/  FENCE.VIEW.ASYNC.S ;  /* 0x00000000000073c6 */ /* 0x004ea20000000000 */
[----:B0-----:R-:W-:Y:S01]  /*3f00*/  FMNMX R25, R25, R24, !PT ;  /* 0x0000001819197209 */ /* 0x001fe20007800000 */
[----:B------:R-:W-:-:S03]  /*3f10*/  FADD R24, -R0, R4 ;  /* 0x0000000400187221 */ /* 0x000fc60000000100 */
[----:B------:R-:W-:Y:S01]  /*3f20*/  FMNMX R234, R25, R6, !PT ;  /* 0x0000000619ea7209 */ /* 0x000fe20007800000 */
[----:B------:R-:W-:Y:S01]  /*3f30*/  FMUL R24, R24, 1.4426950216293334961 ;  /* 0x3fb8aa3b18187820 */ /* 0x000fe20000400000 */
[--C-:B------:R-:W-:Y:S01]  /*3f40*/  FFMA R82, R82, UR15, -R2.reuse ;  /* 0x0000000f52527c23 */ /* 0x100fe20008000802 */
[----:B------:R-:W-:Y:S02]  /*3f50*/  FFMA R83, R83, UR15, -R2 ;  /* 0x0000000f53537c23 */ /* 0x000fe40008000802 */
[----:B------:R0:W-:Y:S01]  /*3f60*/  MUFU.EX2 R237, R24 ;  /* 0x0000001800ed7308 */ /* 0x0001e20000000800 */
[--C-:B------:R-:W-:Y:S01]  /*3f70*/  FFMA R29, R29, UR15, -R0.reuse ;  /* 0x0000000f1d1d7c23 */ /* 0x100fe20008000800 */
[--C-:B------:R-:W-:Y:S01]  /*3f80*/  FFMA R32, R32, UR15, -R0.reuse ;  /* 0x0000000f20207c23 */ /* 0x100fe20008000800 */
[--C-:B------:R-:W-:Y:S01]  /*3f90*/  FFMA R33, R33, UR15, -R0.reuse ;  /* 0x0000000f21217c23 */ /* 0x100fe20008000800 */
[--C-:B------:R-:W-:Y:S01]  /*3fa0*/  FFMA R36, R36, UR15, -R0.reuse ;  /* 0x0000000f24247c23 */ /* 0x100fe20008000800 */
[--C-:B------:R-:W-:Y:S01]  /*3fb0*/  FFMA R37, R37, UR15, -R0.reuse ;  /* 0x0000000f25257c23 */ /* 0x100fe20008000800 */
[--C-:B------:R-:W-:Y:S01]  /*3fc0*/  FFMA R40, R40, UR15, -R0.reuse ;  /* 0x0000000f28287c23 */ /* 0x100fe20008000800 */
[----:B------:R-:W-:Y:S01]  /*3fd0*/  FFMA R41, R41, UR15, -R0 ;  /* 0x0000000f29297c23 */ /* 0x000fe20008000800 */
[----:B0-----:R-:W-:Y:S01]  /*3fe0*/  FADD R24, -R234, R6 ;  /* 0x00000006ea187221 */ /* 0x001fe20000000100 */
[--C-:B------:R-:W-:Y:S01]  /*3ff0*/  FFMA R44, R44, UR15, -R0.reuse ;  /* 0x0000000f2c2c7c23 */ /* 0x100fe20008000800 */
[--C-:B------:R-:W-:Y:S01]  /*4000*/  FFMA R45, R45, UR15, -R0.reuse ;  /* 0x0000000f2d2d7c23 */ /* 0x100fe20008000800 */
[--C-:B------:R-:W-:Y:S01]  /*4010*/  FFMA R48, R48, UR15, -R0.reuse ;  /* 0x0000000f30307c23 */ /* 0x100fe20008000800 */
[--C-:B------:R-:W-:Y:S01]  /*4020*/  FFMA R49, R49, UR15, -R0.reuse ;  /* 0x0000000f31317c23 */ /* 0x100fe20008000800 */
[--C-:B------:R-:W-:Y:S01]  /*4030*/  FFMA R52, R52, UR15, -R0.reuse ;  /* 0x0000000f34347c23 */ /* 0x100fe20008000800 */
[----:B------:R-:W-:Y:S01]  /*4040*/  FFMA R53, R53, UR15, -R0 ;  /* 0x0000000f35357c23 */ /* 0x000fe20008000800 */
[--C-:B------:R-:W-:Y:S01]  /*4050*/  FFMA R26, R26, UR15, -R234.reuse ;  /* 0x0000000f1a1a7c23 */ /* 0x100fe200080008ea */
        /* <DEDUP_REMOVED lines=14> */
[----:B------:R-:W-:Y:S01]  /*4140*/  FFMA R55, R55, UR15, -R234 ;  /* 0x0000000f37377c23 */ /* 0x000fe200080008ea */
[----:B------:R-:W-:Y:S01]  /*4150*/  FMUL R82, R82, 1.4426950216293334961 ;  /* 0x3fb8aa3b52527820 */ /* 0x000fe20000400000 */
        /* <DEDUP_REMOVED lines=32> */
[----:B------:R-:W0:Y:S08]  /*4360*/  MUFU.EX2 R86, R219 ;  /* 0x000000db00567308 */ /* 0x000e300000000800 */
[----:B-1----:R-:W1:Y:S08]  /*4370*/  MUFU.EX2 R214, R24 ;  /* 0x0000001800d67308 */ /* 0x002e700000000800 */
[----:B------:R-:W-:Y:S08]  /*4380*/  MUFU.EX2 R77, R221 ;  /* 0x000000dd004d7308 */ /* 0x000ff00000000800 */
[----:B------:R-:W-:Y:S08]  /*4390*/  MUFU.EX2 R80, R223 ;  /* 0x000000df00507308 */ /* 0x000ff00000000800 */
[----:B------:R-:W-:Y:S08]  /*43a0*/  MUFU.EX2 R85, R211 ;  /* 0x000000d300557308 */ /* 0x000ff00000000800 */
[----:B------:R-:W-:Y:S08]  /*43b0*/  MUFU.EX2 R87, R209 ;  /* 0x000000d100577308 */ /* 0x000ff00000000800 */
[----:B------:R-:W-:Y:S08]  /*43c0*/  MUFU.EX2 R206, R210 ;  /* 0x000000d200ce7308 */ /* 0x000ff00000000800 */
[----:B------:R-:W-:Y:S08]  /*43d0*/  MUFU.EX2 R11, R11 ;  /* 0x0000000b000b7308 */ /* 0x000ff00000000800 */
[----:B------:R-:W3:Y:S08]  /*43e0*/  MUFU.EX2 R12, R12 ;  /* 0x0000000c000c7308 */ /* 0x000ef00000000800 */
[----:B------:R-:W-:Y:S08]  /*43f0*/  MUFU.EX2 R13, R13 ;  /* 0x0000000d000d7308 */ /* 0x000ff00000000800 */
[----:B------:R-:W4:Y:S08]  /*4400*/  MUFU.EX2 R56, R56 ;  /* 0x0000003800387308 */ /* 0x000f300000000800 */
[----:B------:R-:W-:Y:S08]  /*4410*/  MUFU.EX2 R57, R57 ;  /* 0x0000003900397308 */ /* 0x000ff00000000800 */
[----:B------:R-:W5:Y:S08]  /*4420*/  MUFU.EX2 R60, R60 ;  /* 0x0000003c003c7308 */ /* 0x000f700000000800 */
[----:B------:R-:W-:Y:S08]  /*4430*/  MUFU.EX2 R65, R65 ;  /* 0x0000004100417308 */ /* 0x000ff00000000800 */
[----:B------:R-:W2:Y:S08]  /*4440*/  MUFU.EX2 R68, R68 ;  /* 0x0000004400447308 */ /* 0x000eb00000000800 */
[----:B------:R-:W2:Y:S08]  /*4450*/  MUFU.EX2 R69, R69 ;  /* 0x0000004500457308 */ /* 0x000eb00000000800 */
[----:B------:R-:W-:Y:S08]  /*4460*/  MUFU.EX2 R73, R73 ;  /* 0x0000004900497308 */ /* 0x000ff00000000800 */
[----:B------:R-:W2:Y:S08]  /*4470*/  MUFU.EX2 R76, R76 ;  /* 0x0000004c004c7308 */ /* 0x000eb00000000800 */
[----:B------:R-:W2:Y:S08]  /*4480*/  MUFU.EX2 R81, R81 ;  /* 0x0000005100517308 */ /* 0x000eb00000000800 */
[----:B------:R-:W-:Y:S08]  /*4490*/  MUFU.EX2 R82, R82 ;  /* 0x0000005200527308 */ /* 0x000ff00000000800 */
        /* <DEDUP_REMOVED lines=15> */
[----:B------:R4:W-:Y:S08]  /*4590*/  MUFU.EX2 R238, R26 ;  /* 0x0000001a00ee7308 */ /* 0x0009f00000000800 */
[----:B------:R-:W2:Y:S08]  /*45a0*/  MUFU.EX2 R239, R27 ;  /* 0x0000001b00ef7308 */ /* 0x000eb00000000800 */
[----:B------:R2:W-:Y:S08]  /*45b0*/  MUFU.EX2 R240, R30 ;  /* 0x0000001e00f07308 */ /* 0x0005f00000000800 */
[----:B------:R-:W2:Y:S08]  /*45c0*/  MUFU.EX2 R241, R31 ;  /* 0x0000001f00f17308 */ /* 0x000eb00000000800 */
[----:B------:R2:W-:Y:S08]  /*45d0*/  MUFU.EX2 R242, R34 ;  /* 0x0000002200f27308 */ /* 0x0005f00000000800 */
[----:B------:R-:W2:Y:S08]  /*45e0*/  MUFU.EX2 R243, R35 ;  /* 0x0000002300f37308 */ /* 0x000eb00000000800 */
[----:B------:R2:W-:Y:S08]  /*45f0*/  MUFU.EX2 R244, R38 ;  /* 0x0000002600f47308 */ /* 0x0005f00000000800 */
[----:B------:R2:W2:Y:S08]  /*4600*/  MUFU.EX2 R245, R39 ;  /* 0x0000002700f57308 */ /* 0x0004b00000000800 */
[----:B------:R2:W-:Y:S08]  /*4610*/  MUFU.EX2 R246, R42 ;  /* 0x0000002a00f67308 */ /* 0x0005f00000000800 */
[----:B------:R-:W2:Y:S08]  /*4620*/  MUFU.EX2 R247, R43 ;  /* 0x0000002b00f77308 */ /* 0x000eb00000000800 */
[----:B------:R2:W-:Y:S08]  /*4630*/  MUFU.EX2 R248, R46 ;  /* 0x0000002e00f87308 */ /* 0x0005f00000000800 */
[----:B------:R-:W2:Y:S08]  /*4640*/  MUFU.EX2 R249, R47 ;  /* 0x0000002f00f97308 */ /* 0x000eb00000000800 */
[----:B------:R2:W-:Y:S08]  /*4650*/  MUFU.EX2 R250, R50 ;  /* 0x0000003200fa7308 */ /* 0x0005f00000000800 */
[----:B------:R-:W2:Y:S08]  /*4660*/  MUFU.EX2 R252, R51 ;  /* 0x0000003300fc7308 */ /* 0x000eb00000000800 */
[----:B------:R2:W-:Y:S08]  /*4670*/  MUFU.EX2 R212, R54 ;  /* 0x0000003600d47308 */ /* 0x0005f00000000800 */
[----:B------:R-:W2:Y:S01]  /*4680*/  MUFU.EX2 R6, R55 ;  /* 0x0000003700067308 */ /* 0x000ea20000000800 */
[-C--:B------:R-:W-:Y:S01]  /*4690*/  FMUL R120, R120, R58.reuse ;  /* 0x0000003a78787220 */ /* 0x080fe20000400000 */
        /* <DEDUP_REMOVED lines=13> */
[----:B------:R-:W-:Y:S01]  /*4770*/  FMUL R148, R148, R58 ;  /* 0x0000003a94947220 */ /* 0x000fe20000400000 */
[-C--:B0-----:R-:W-:Y:S01]  /*4780*/  FMUL R122, R122, R86.reuse ;  /* 0x000000567a7a7220 */ /* 0x081fe20000400000 */
        /* <DEDUP_REMOVED lines=29> */
[-C--:B-1----:R-:W-:Y:S01]  /*4960*/  FMUL R90, R90, R214.reuse ;  /* 0x000000d65a5a7220 */ /* 0x082fe20000400000 */
        /* <DEDUP_REMOVED lines=14> */
[----:B------:R-:W-:Y:S01]  /*4a50*/  FMUL R149, R149, R58 ;  /* 0x0000003a95957220 */ /* 0x000fe20000400000 */
[----:B------:R-:W-:Y:S01]  /*4a60*/  FMUL R151, R151, R86 ;  /* 0x0000005697977220 */ /* 0x000fe20000400000 */
[----:B------:R-:W-:Y:S01]  /*4a70*/  FMUL R117, R117, R237 ;  /* 0x000000ed75757220 */ /* 0x000fe20000400000 */
[----:B------:R-:W-:Y:S01]  /*4a80*/  FMUL R119, R119, R214 ;  /* 0x000000d677777220 */ /* 0x000fe20000400000 */
[----:B---3--:R-:W-:-:S02]  /*4a90*/  F2FP.BF16.F32.PACK_AB R24, R12, R11 ;  /* 0x0000000b0c18723e */ /* 0x008fc400000010ff */
[----:B----4-:R-:W-:Y:S02]  /*4aa0*/  F2FP.BF16.F32.PACK_AB R26, R56, R13 ;  /* 0x0000000d381a723e */ /* 0x010fe400000010ff */
[----:B-----5:R-:W-:Y:S02]  /*4ab0*/  F2FP.BF16.F32.PACK_AB R28, R60, R57 ;  /* 0x000000393c1c723e */ /* 0x020fe400000010ff */
[----:B--2---:R-:W-:Y:S02]  /*4ac0*/  F2FP.BF16.F32.PACK_AB R30, R64, R61 ;  /* 0x0000003d401e723e */ /* 0x004fe400000010ff */
[----:B------:R-:W-:Y:S02]  /*4ad0*/  F2FP.BF16.F32.PACK_AB R32, R68, R65 ;  /* 0x000000414420723e */ /* 0x000fe400000010ff */
[----:B------:R-:W-:Y:S02]  /*4ae0*/  F2FP.BF16.F32.PACK_AB R34, R72, R69 ;  /* 0x000000454822723e */ /* 0x000fe400000010ff */
[----:B------:R-:W-:-:S02]  /*4af0*/  F2FP.BF16.F32.PACK_AB R36, R76, R73 ;  /* 0x000000494c24723e */ /* 0x000fc400000010ff */
[----:B------:R-:W-:Y:S02]  /*4b00*/  F2FP.BF16.F32.PACK_AB R38, R80, R77 ;  /* 0x0000004d5026723e */ /* 0x000fe400000010ff */
[----:B------:R-:W-:Y:S02]  /*4b10*/  F2FP.BF16.F32.PACK_AB R25, R62, R59 ;  /* 0x0000003b3e19723e */ /* 0x000fe400000010ff */
[----:B------:R-:W-:Y:S02]  /*4b20*/  F2FP.BF16.F32.PACK_AB R27, R66, R63 ;  /* 0x0000003f421b723e */ /* 0x000fe400000010ff */
        /* <DEDUP_REMOVED lines=21> */
[----:B------:R-:W-:Y:S01]  /*4c80*/  F2FP.BF16.F32.PACK_AB R55, R6, R212 ;  /* 0x000000d40637723e */ /* 0x000fe200000010ff */
[----:B------:R-:W-:Y:S06]  /*4c90*/  BAR.SYNC.DEFER_BLOCKING 0x0 ;  /* 0x0000000000007b1d */ /* 0x000fec0000010000 */
[----:B------:R-:W-:-:S06]  /*4ca0*/  WARPGROUP.ARRIVE ;  /* 0x00000000000079c5 */ /* 0x000fcc0000000000 */
[----:B------:R-:W-:Y:S04]  /*4cb0*/  HGMMA.64x64x16.F32.BF16 R120, R24, gdesc[UR20], R120 ;  /* 0x00e0001418787df0 */ /* 0x000fe80008701878 */
[----:B------:R-:W-:Y:S04]  /*4cc0*/  HGMMA.64x64x16.F32.BF16 R120, R28, gdesc[UR28], R120 ;  /* 0x00e0001c1c787df0 */ /* 0x000fe80008701878 */
[----:B------:R-:W-:Y:S04]  /*4cd0*/  HGMMA.64x64x16.F32.BF16 R120, R32, gdesc[UR24], R120 ;  /* 0x00e0001820787df0 */ /* 0x000fe80008701878 */
[----:B------:R-:W-:Y:S04]  /*4ce0*/  HGMMA.64x64x16.F32.BF16 R120, R36, gdesc[UR8], R120 ;  /* 0x00e0000824787df0 */ /* 0x000fe80008701878 */
[----:B------:R-:W-:Y:S04]  /*4cf0*/  HGMMA.64x64x16.F32.BF16 R88, R40, gdesc[UR20], R88 ;  /* 0x00e0001428587df0 */ /* 0x000fe80008701858 */
[----:B------:R-:W-:Y:S01]  /*4d00*/  HGMMA.64x64x16.F32.BF16 R88, R44, gdesc[UR28], R88 ;  /* 0x00e0001c2c587df0 */ /* 0x000fe20008701858 */
[----:B------:R-:W-:Y:S01]  /*4d10*/  FADD R12, R11, R12 ;  /* 0x0000000c0b0c7221 */ /* 0x000fe20000000000 */
        /* <DEDUP_REMOVED lines=59> */
[----:B------:R-:W-:-:S02]  /*50d0*/  FADD R249, R6, R249 ;  /* 0x000000f906f97221 */ /* 0x000fc40000000000 */
[----:B------:R-:W0:Y:S04]  /*50e0*/  SHFL.BFLY PT, R4, R77, 0x2, 0x1f ;  /* 0x0c401f004d047f89 */ /* 0x000e2800000e0000 */
[----:B------:R-:W1:Y:S04]  /*50f0*/  SHFL.BFLY PT, R11, R84, 0x2, 0x1f ;  /* 0x0c401f00540b7f89 */ /* 0x000e6800000e0000 */
[----:B------:R-:W2:Y:S04]  /*5100*/  SHFL.BFLY PT, R12, R235, 0x2, 0x1f ;  /* 0x0c401f00eb0c7f89 */ /* 0x000ea800000e0000 */
[----:B------:R-:W3:Y:S01]  /*5110*/  SHFL.BFLY PT, R56, R249, 0x2, 0x1f ;  /* 0x0c401f00f9387f89 */ /* 0x000ee200000e0000 */
[----:B------:R-:W-:Y:S01]  /*5120*/  HGMMA.64x64x16.F32.BF16 R88, R52, gdesc[UR8], R88, gsb0 ;  /* 0x00e0000834587df0 */ /* 0x000fe20008001858 */
[----:B0-----:R-:W-:Y:S01]  /*5130*/  FADD R4, R77, R4 ;  /* 0x000000044d047221 */ /* 0x001fe20000000000 */
[----:B-1----:R-:W-:Y:S01]  /*5140*/  FADD R6, R84, R11 ;  /* 0x0000000b54067221 */ /* 0x002fe20000000000 */
[----:B--2---:R-:W-:Y:S01]  /*5150*/  FADD R12, R235, R12 ;  /* 0x0000000ceb0c7221 */ /* 0x004fe20000000000 */
[----:B---3--:R-:W-:-:S02]  /*5160*/  FADD R56, R249, R56 ;  /* 0x00000038f9387221 */ /* 0x008fc40000000000 */
[----:B------:R-:W0:Y:S01]  /*5170*/  SHFL.BFLY PT, R11, R4, 0x1, 0x1f ;  /* 0x0c201f00040b7f89 */ /* 0x000e2200000e0000 */
[----:B------:R-:W-:-:S03]  /*5180*/  UIADD3 UR6, UR6, 0x40, URZ ;  /* 0x0000004006067890 */ /* 0x000fc6000fffe03f */
[----:B------:R-:W1:Y:S04]  /*5190*/  SHFL.BFLY PT, R13, R6, 0x1, 0x1f ;  /* 0x0c201f00060d7f89 */ /* 0x000e6800000e0000 */
[----:B------:R-:W2:Y:S04]  /*51a0*/  SHFL.BFLY PT, R57, R12, 0x1, 0x1f ;  /* 0x0c201f000c397f89 */ /* 0x000ea800000e0000 */
[----:B------:R-:W3:Y:S01]  /*51b0*/  SHFL.BFLY PT, R59, R56, 0x1, 0x1f ;  /* 0x0c201f00383b7f89 */ /* 0x000ee200000e0000 */
[----:B------:R-:W-:-:S06]  /*51c0*/  UISETP.GE.AND UP0, UPT, UR6, UR13, UPT ;  /* 0x0000000d0600728c */ /* 0x000fcc000bf06270 */
[----:B------:R-:W-:Y:S01]  /*51d0*/  PLOP3.LUT P0, PT, PT, PT, UP0, 0x80, 0x0 ;  /* 0x000000000000781c */ /* 0x000fe20003f0f008 */
[----:B------:R-:W-:Y:S01]  /*51e0*/  ULEA UR4, UR17, UR4, 0x6 ;  /* 0x0000000411047291 */ /* 0x000fe2000f8e303f */
[----:B0-----:R-:W-:Y:S01]  /*51f0*/  FADD R11, R4, R11 ;  /* 0x0000000b040b7221 */ /* 0x001fe20000000000 */
[----:B------:R-:W-:Y:S01]  /*5200*/  ULEA UR5, UR19, UR5, 0x6 ;  /* 0x0000000513057291 */ /* 0x000fe2000f8e303f */
[-C--:B------:R-:W-:Y:S01]  /*5210*/  MOV R4, R0.reuse ;  /* 0x0000000000047202 */ /* 0x080fe20000000f00 */
[----:B-1----:R-:W-:Y:S01]  /*5220*/  FADD R13, R6, R13 ;  /* 0x0000000d060d7221 */ /* 0x002fe20000000000 */
[----:B------:R-:W-:Y:S01]  /*5230*/  FFMA R5, R58, R5, R11 ;  /* 0x000000053a057223 */ /* 0x000fe2000000000b */
[----:B--2---:R-:W-:Y:S01]  /*5240*/  FADD R60, R12, R57 ;  /* 0x000000390c3c7221 */ /* 0x004fe20000000000 */
[----:B------:R-:W-:Y:S01]  /*5250*/  MOV R12, R0 ;  /* 0x00000000000c7202 */ /* 0x000fe20000000f00 */
[----:B---3--:R-:W-:Y:S01]  /*5260*/  FADD R59, R56, R59 ;  /* 0x0000003b383b7221 */ /* 0x008fe20000000000 */
[----:B------:R-:W-:Y:S01]  /*5270*/  IMAD.MOV.U32 R11, RZ, RZ, R2 ;  /* 0x000000ffff0b7224 */ /* 0x000fe200078e0002 */
[----:B------:R-:W-:Y:S01]  /*5280*/  MOV R0, R2 ;  /* 0x0000000200007202 */ /* 0x000fe20000000f00 */
[----:B------:R-:W-:Y:S01]  /*5290*/  FFMA R7, R86, R7, R13 ;  /* 0x0000000756077223 */ /* 0x000fe2000000000d */
[----:B------:R-:W-:Y:S01]  /*52a0*/  FFMA R8, R237, R8, R60 ;  /* 0x00000008ed087223 */ /* 0x000fe2000000003c */
[----:B------:R-:W-:Y:S01]  /*52b0*/  FFMA R9, R214, R9, R59 ;  /* 0x00000009d6097223 */ /* 0x000fe2000000003b */
[----:B------:R-:W-:-:S02]  /*52c0*/  MOV R6, R234 ;  /* 0x000000ea00067202 */ /* 0x000fc40000000f00 */
[----:B------:R-:W-:Y:S01]  /*52d0*/  MOV R2, R10 ;  /* 0x0000000a00027202 */ /* 0x000fe20000000f00 */
[----:B------:R-:W-:Y:S02]  /*52e0*/  WARPGROUP.DEPBAR.LE gsb0, 0x0 ;  /* 0x00008000000079c5 */ /* 0x000fe40000010000 */
[----:B------:R-:W-:Y:S05]  /*52f0*/  @!P0 BRA `(.L_x_1) ;  /* 0xffffffd000f08947 */ /* 0x000fea000383ffff */
.L_x_0:
[----:B------:R-:W0:Y:S01]  /*5300*/  S2R R13, SR_TID.X ;  /* 0x00000000000d7919 */ /* 0x000e220000002100 */
[----:B------:R-:W-:Y:S01]  /*5310*/  MOV R20, R9 ;  /* 0x0000000900147202 */ /* 0x000fe20000000f00 */
[----:B------:R-:W-:Y:S01]  /*5320*/  FMUL R9, R114, 0.25 ;  /* 0x3e80000072097820 */ /* 0x000fe20000400000 */
[----:B------:R-:W-:Y:S01]  /*5330*/  MOV R69, R8 ;  /* 0x0000000800457202 */ /* 0x000fe20000000f00 */
[----:B------:R-:W1:Y:S01]  /*5340*/  S2R R206, SR_TID.X ;  /* 0x0000000000ce7919 */ /* 0x000e620000002100 */
[----:B------:R-:W-:Y:S01]  /*5350*/  FSETP.GT.AND P3, PT, |R20|, 8.50705917302346158658e+37, PT ;  /* 0x7e8000001400780b */ /* 0x000fe20003f64200 */
[----:B------:R-:W-:Y:S01]  /*5360*/  FMUL R8, R101, 0.25 ;  /* 0x3e80000065087820 */ /* 0x000fe20000400000 */
[----:B------:R-:W-:Y:S01]  /*5370*/  FSETP.GT.AND P1, PT, |R69|, 8.50705917302346158658e+37, PT ;  /* 0x7e8000004500780b */ /* 0x000fe20003f24200 */
[----:B------:R-:W-:Y:S01]  /*5380*/  FMUL R14, R111, 0.25 ;  /* 0x3e8000006f0e7820 */ /* 0x000fe20000400000 */
[----:B------:R-:W-:Y:S01]  /*5390*/  MOV R71, R7 ;  /* 0x0000000700477202 */ /* 0x000fe20000000f00 */
[----:B------:R-:W-:Y:S01]  /*53a0*/  FMUL R7, R150, 0.25 ;  /* 0x3e80000096077820 */ /* 0x000fe20000400000 */
[----:B------:R-:W-:Y:S01]  /*53b0*/  MOV R62, R5 ;  /* 0x00000005003e7202 */ /* 0x000fe20000000f00 */
[----:B------:R-:W-:Y:S01]  /*53c0*/  FMUL R5, R122, 0.25 ;  /* 0x3e8000007a057820 */ /* 0x000fe20000400000 */
[----:B------:R-:W-:Y:S01]  /*53d0*/  FSETP.GT.AND P2, PT, |R71|, 8.50705917302346158658e+37, PT ;  /* 0x7e8000004700780b */ /* 0x000fe20003f44200 */
[----:B------:R-:W-:Y:S01]  /*53e0*/  BAR.SYNC.DEFER_BLOCKING 0x0 ;  /* 0x0000000000007b1d */ /* 0x000fe20000010000 */
[----:B------:R-:W-:-:S02]  /*53f0*/  FSETP.GT.AND P0, PT, |R62|, 8.50705917302346158658e+37, PT ;  /* 0x7e8000003e00780b */ /* 0x000fc40003f04200 */
[----:B------:R-:W-:Y:S01]  /*5400*/  FSEL R53, R7, R150, P2 ;  /* 0x0000009607357208 */ /* 0x000fe20001000000 */
[----:B------:R-:W-:Y:S01]  /*5410*/  FMUL R7, R142, 0.25 ;  /* 0x3e8000008e077820 */ /* 0x000fe20000400000 */
        /* <DEDUP_REMOVED lines=14> */
[C---:B0-----:R-:W-:Y:S01]  /*5500*/  SHF.L.U32 R207, R13.reuse, 0x4, RZ ;  /* 0x000000040dcf7819 */ /* 0x041fe200000006ff */
[----:B------:R-:W0:Y:S01]  /*5510*/  S2R R152, SR_CTAID.X ;  /* 0x0000000000987919 */ /* 0x000e220000002500 */
[----:B------:R-:W-:Y:S01]  /*5520*/  SHF.L.U32 R13, R13, 0x7, RZ ;  /* 0x000000070d0d7819 */ /* 0x000fe200000006ff */
[----:B------:R-:W2:Y:S01]  /*5530*/  LDC R175, c[0x0][0x278] ;  /* 0x00009e00ffaf7b82 */ /* 0x000ea20000000800 */
[C---:B-1----:R-:W-:Y:S01]  /*5540*/  SHF.L.U32 R4, R206.reuse, 0x2, RZ ;  /* 0x00000002ce047819 */ /* 0x042fe200000006ff */
[----:B------:R-:W-:Y:S01]  /*5550*/  ULDC.64 UR4, c[0x0][0x270] ;  /* 0x00009c0000047ab9 */ /* 0x000fe20000000a00 */
[----:B------:R-:W-:Y:S01]  /*5560*/  SHF.L.U32 R2, R206, 0x3, RZ ;  /* 0x00000003ce027819 */ /* 0x000fe200000006ff */
[----:B------:R-:W-:Y:S01]  /*5570*/  UIMAD UR4, UR7, UR4, URZ ;  /* 0x00000004070472a4 */ /* 0x000fe2000f8e023f */
[----:B------:R-:W-:-:S02]  /*5580*/  LOP3.LUT R0, R207, 0xf0, RZ, 0xc0, !PT ;  /* 0x000000f0cf007812 */ /* 0x000fc400078ec0ff */
[----:B------:R-:W-:Y:S02]  /*5590*/  LOP3.LUT R3, R13, 0x800, RZ, 0xc0, !PT ;  /* 0x000008000d037812 */ /* 0x000fe400078ec0ff */
[----:B------:R-:W-:Y:S02]  /*55a0*/  LOP3.LUT R13, R4, 0x3c0, RZ, 0xc0, !PT ;  /* 0x000003c0040d7812 */ /* 0x000fe400078ec0ff */
[C---:B------:R-:W-:Y:S02]  /*55b0*/  LOP3.LUT R4, R2.reuse, 0x38, RZ, 0xc0, !PT ;  /* 0x0000003802047812 */ /* 0x040fe400078ec0ff */
[----:B------:R-:W-:Y:S02]  /*55c0*/  IADD3 R3, R3, UR12, R0 ;  /* 0x0000000c03037c10 */ /* 0x000fe4000fffe000 */
[----:B------:R-:W-:Y:S02]  /*55d0*/  LOP3.LUT R2, R2, 0x700, RZ, 0xc0, !PT ;  /* 0x0000070002027812 */ /* 0x000fe400078ec0ff */
[----:B------:R-:W-:Y:S01]  /*55e0*/  IADD3 R13, R13, UR12, R4 ;  /* 0x0000000c0d0d7c10 */ /* 0x000fe2000fffe004 */
[----:B------:R-:W-:Y:S01]  /*55f0*/  FMUL R4, R119, 0.25 ;  /* 0x3e80000077047820 */ /* 0x000fe20000400000 */
[----:B------:R-:W-:Y:S01]  /*5600*/  IADD3 R2, R2, R3, RZ ;  /* 0x0000000302027210 */ /* 0x000fe20007ffe0ff */
[----:B------:R-:W-:Y:S01]  /*5610*/  FMUL R3, R118, 0.25 ;  /* 0x3e80000076037820 */ /* 0x000fe20000400000 */
[----:B------:R-:W-:-:S02]  /*5620*/  SHF.R.U32.HI R6, RZ, 0x1, R206 ;  /* 0x00000001ff067819 */ /* 0x000fc400000116ce */
[----:B------:R-:W-:Y:S01]  /*5630*/  FSEL R119, R4, R119, P3 ;  /* 0x0000007704777208 */ /* 0x000fe20001800000 */
[----:B------:R-:W-:Y:S01]  /*5640*/  FMUL R4, R107, 0.25 ;  /* 0x3e8000006b047820 */ /* 0x000fe20000400000 */
[----:B------:R-:W-:Y:S01]  /*5650*/  FSEL R19, R3, R118, P3 ;  /* 0x0000007603137208 */ /* 0x000fe20001800000 */
[----:B------:R-:W-:Y:S01]  /*5660*/  FMUL R3, R110, 0.25 ;  /* 0x3e8000006e037820 */ /* 0x000fe20000400000 */
[----:B------:R-:W-:Y:S01]  /*5670*/  LOP3.LUT R0, R6, 0x4, RZ, 0xc0, !PT ;  /* 0x0000000406007812 */ /* 0x000fe200078ec0ff */
        /* <DEDUP_REMOVED lines=65> */
[----:B------:R-:W-:Y:S01]  /*5a90*/  FSETP.GEU.AND P4, PT, R62, 1.175494350822287508e-38, PT ;  /* 0x008000003e00780b */ /* 0x000fe20003f8e000 */
[----:B--2---:R-:W-:Y:S01]  /*5aa0*/  IMAD R77, R175, 0x12, RZ ;  /* 0x00000012af4d7824 */ /* 0x004fe200078e02ff */
[----:B------:R-:W-:Y:S01]  /*5ab0*/  FSEL R76, R4, R125, P0 ;  /* 0x0000007d044c7208 */ /* 0x000fe20000000000 */
[----:B------:R-:W-:Y:S01]  /*5ac0*/  FMUL R4, R71, 8388608 ;  /* 0x4b00000047047820 */ /* 0x000fe20000400000 */
[----:B------:R-:W-:Y:S01]  /*5ad0*/  FSEL R128, R3, R128, P0 ;  /* 0x0000008003807208 */ /* 0x000fe20000000000 */
[----:B------:R-:W-:Y:S01]  /*5ae0*/  FMUL R3, R62, 8388608 ;  /* 0x4b0000003e037820 */ /* 0x000fe20000400000 */
[----:B------:R-:W-:Y:S01]  /*5af0*/  FSETP.GEU.AND P6, PT, R71, 1.175494350822287508e-38, PT ;  /* 0x008000004700780b */ /* 0x000fe20003fce000 */
[----:B------:R-:W-:Y:S01]  /*5b00*/  IMAD R81, R175, 0x14, RZ ;  /* 0x00000014af517824 */ /* 0x000fe200078e02ff */
[----:B------:R-:W-:Y:S01]  /*5b10*/  FSEL R140, R7, R140, P0 ;  /* 0x0000008c078c7208 */ /* 0x000fe20000000000 */
[----:B------:R-:W-:Y:S01]  /*5b20*/  FMUL R7, R120, 0.25 ;  /* 0x3e80000078077820 */ /* 0x000fe20000400000 */
[----:B------:R-:W-:Y:S01]  /*5b30*/  FSEL R124, R5, R124, P0 ;  /* 0x0000007c057c7208 */ /* 0x000fe20000000000 */
[----:B------:R-:W-:Y:S01]  /*5b40*/  IMAD R85, R175, 0x16, RZ ;  /* 0x00000016af557824 */ /* 0x000fe200078e02ff */
[----:B------:R-:W-:Y:S01]  /*5b50*/  FSEL R60, R6, R141, P0 ;  /* 0x0000008d063c7208 */ /* 0x000fe20000000000 */
[----:B------:R-:W-:Y:S01]  /*5b60*/  FMUL R6, R133, 0.25 ;  /* 0x3e80000085067820 */ /* 0x000fe20000400000 */
[----:B------:R-:W-:Y:S01]  /*5b70*/  FSEL R73, R3, R62, !P4 ;  /* 0x0000003e03497208 */ /* 0x000fe20006000000 */
[C---:B------:R-:W-:Y:S01]  /*5b80*/  IMAD R117, R175.reuse, 0x26, RZ ;  /* 0x00000026af757824 */ /* 0x040fe200078e02ff */
[----:B------:R-:W-:Y:S01]  /*5b90*/  FSEL R80, R4, R71, !P6 ;  /* 0x0000004704507208 */ /* 0x000fe20007000000 */
[C---:B------:R-:W-:Y:S01]  /*5ba0*/  IMAD R125, R175.reuse, 0x2a, RZ ;  /* 0x0000002aaf7d7824 */ /* 0x040fe200078e02ff */
[----:B------:R-:W-:Y:S01]  /*5bb0*/  FSEL R5, RZ, -23, P6 ;  /* 0xc1b80000ff057808 */ /* 0x000fe20003000000 */
[----:B------:R-:W-:Y:S01]  /*5bc0*/  IMAD R79, R175, 0x13, RZ ;  /* 0x00000013af4f7824 */ /* 0x000fe200078e02ff */
[----:B------:R-:W-:Y:S01]  /*5bd0*/  FSEL R33, R9, R114, P3 ;  /* 0x0000007209217208 */ /* 0x000fe20001800000 */
[----:B------:R-:W-:Y:S01]  /*5be0*/  FMUL R9, R106, 0.25 ;  /* 0x3e8000006a097820 */ /* 0x000fe20000400000 */
[----:B------:R-:W-:Y:S01]  /*5bf0*/  FSEL R127, R8, R127, P2 ;  /* 0x0000007f087f7208 */ /* 0x000fe20001000000 */
[----:B------:R-:W-:Y:S01]  /*5c00*/  FMUL R8, R129, 0.25 ;  /* 0x3e80000081087820 */ /* 0x000fe20000400000 */
[----:B------:R-:W-:Y:S01]  /*5c10*/  FSETP.GEU.AND P6, PT, |R20|, 1.175494350822287508e-38, PT ;  /* 0x008000001400780b */ /* 0x000fe20003fce200 */
[----:B------:R-:W-:Y:S01]  /*5c20*/  IMAD R137, R175, 0x2c, RZ ;  /* 0x0000002caf897824 */ /* 0x000fe200078e02ff */
[----:B------:R-:W-:Y:S01]  /*5c30*/  IADD3 R0, R0, R13, RZ ;  /* 0x0000000d00007210 */ /* 0x000fe20007ffe0ff */
[----:B------:R-:W-:Y:S01]  /*5c40*/  FMUL R13, R102, 0.25 ;  /* 0x3e800000660d7820 */ /* 0x000fe20000400000 */
[----:B------:R-:W-:Y:S01]  /*5c50*/  FSEL R120, R7, R120, P0 ;  /* 0x0000007807787208 */ /* 0x000fe20000000000 */
[C---:B------:R-:W-:Y:S01]  /*5c60*/  FMUL R7, R20.reuse, 8388608 ;  /* 0x4b00000014077820 */ /* 0x040fe20000400000 */
[----:B------:R-:W-:Y:S01]  /*5c70*/  FSEL R3, RZ, -23, P4 ;  /* 0xc1b80000ff037808 */ /* 0x000fe20002000000 */
[----:B------:R-:W-:Y:S01]  /*5c80*/  IMAD R83, R175, 0x15, RZ ;  /* 0x00000015af537824 */ /* 0x000fe200078e02ff */
[----:B------:R-:W-:Y:S01]  /*5c90*/  IADD3 R4, R73, -0x3f3504f3, RZ ;  /* 0xc0cafb0d49047810 */ /* 0x000fe20007ffe0ff */
[C---:B------:R-:W-:Y:S01]  /*5ca0*/  IMAD R149, R175.reuse, 0x2e, RZ ;  /* 0x0000002eaf957824 */ /* 0x040fe200078e02ff */
[----:B------:R-:W-:Y:S01]  /*5cb0*/  FSETP.GEU.AND P4, PT, R20, 1.175494350822287508e-38, PT ;  /* 0x008000001400780b */ /* 0x000fe20003f8e000 */
[----:B------:R-:W-:Y:S01]  /*5cc0*/  IMAD R157, R175, 0x30, RZ ;  /* 0x00000030af9d7824 */ /* 0x000fe200078e02ff */
[----:B------:R-:W-:Y:S01]  /*5cd0*/  FSEL R68, R6, R133, P0 ;  /* 0x0000008506447208 */ /* 0x000fe20000000000 */
[----:B------:R-:W-:Y:S01]  /*5ce0*/  FMUL R6, R121, 0.25 ;  /* 0x3e80000079067820 */ /* 0x000fe20000400000 */
[----:B------:R-:W-:Y:S01]  /*5cf0*/  FSEL R27, R9, R106, P3 ;  /* 0x0000006a091b7208 */ /* 0x000fe20001800000 */
[----:B------:R-:W-:Y:S01]  /*5d00*/  FMUL R9, R94, 0.25 ;  /* 0x3e8000005e097820 */ /* 0x000fe20000400000 */
[----:B------:R-:W-:Y:S01]  /*5d10*/  FSEL R72, R8, R129, P0 ;  /* 0x0000008108487208 */ /* 0x000fe20000000000 */
[----:B------:R-:W-:Y:S01]  /*5d20*/  @!P6 FMUL R119, R119, 16777216 ;  /* 0x4b8000007777e820 */ /* 0x000fe20000400000 */
[----:B------:R-:W-:Y:S01]  /*5d30*/  LOP3.LUT R8, R4, 0xff800000, RZ, 0xc0, !PT ;  /* 0xff80000004087812 */ /* 0x000fe200078ec0ff */
[----:B------:R-:W-:Y:S01]  /*5d40*/  @!P6 FMUL R27, R27, 16777216 ;  /* 0x4b8000001b1be820 */ /* 0x000fe20000400000 */
[----:B------:R-:W-:Y:S01]  /*5d50*/  FSEL R35, R13, R102, P3 ;  /* 0x000000660d237208 */ /* 0x000fe20001800000 */
[----:B------:R-:W-:Y:S01]  /*5d60*/  FMUL R13, R90, 0.25 ;  /* 0x3e8000005a0d7820 */ /* 0x000fe20000400000 */
[----:B------:R-:W-:Y:S01]  /*5d70*/  FSEL R82, R7, R20, !P4 ;  /* 0x0000001407527208 */ /* 0x000fe20006000000 */
[----:B------:R-:W-:Y:S01]  /*5d80*/  @P3 FMUL R20, R20, 0.25 ;  /* 0x3e80000014143820 */ /* 0x000fe20000400000 */
[----:B------:R-:W-:Y:S01]  /*5d90*/  FSEL R70, R6, R121, P0 ;  /* 0x0000007906467208 */ /* 0x000fe20000000000 */
[----:B------:R-:W-:Y:S01]  /*5da0*/  FMUL R6, R69, 8388608 ;  /* 0x4b00000045067820 */ /* 0x000fe20000400000 */
[----:B------:R-:W-:Y:S01]  /*5db0*/  I2FP.F32.S32 R4, R8 ;  /* 0x0000000800047245 */ /* 0x000fe20000201400 */
[----:B------:R-:W-:Y:S01]  /*5dc0*/  @!P6 FMUL R20, R20, 16777216 ;  /* 0x4b8000001414e820 */ /* 0x000fe20000400000 */
[----:B------:R-:W-:Y:S01]  /*5dd0*/  FSEL R111, R14, R111, P3 ;  /* 0x0000006f0e6f7208 */ /* 0x000fe20001800000 */
[----:B------:R-:W-:Y:S01]  /*5de0*/  FMUL R14, R91, 0.25 ;  /* 0x3e8000005b0e7820 */ /* 0x000fe20000400000 */
[----:B------:R-:W-:Y:S01]  /*5df0*/  FSEL R45, R9, R94, P3 ;  /* 0x0000005e092d7208 */ /* 0x000fe20001800000 */
[----:B------:R-:W-:Y:S01]  /*5e00*/  FMUL R9, R112, 0.25 ;  /* 0x3e80000070097820 */ /* 0x000fe20000400000 */
[----:B------:R-:W-:Y:S01]  /*5e10*/  FSETP.GEU.AND P5, PT, R69, 1.175494350822287508e-38, PT ;  /* 0x008000004500780b */ /* 0x000fe20003fae000 */
[----:B------:R-:W-:Y:S01]  /*5e20*/  FFMA.FTZ R3, R4, 1.1920928955078125e-07, R3 ;  /* 0x3400000004037823 */ /* 0x000fe20000010003 */
[----:B------:R-:W-:Y:S01]  /*5e30*/  FSEL R49, R13, R90, P3 ;  /* 0x0000005a0d317208 */ /* 0x000fe20001800000 */
[----:B------:R-:W-:Y:S01]  /*5e40*/  FMUL R13, R92, 0.25 ;  /* 0x3e8000005c0d7820 */ /* 0x000fe20000400000 */
[----:B------:R-:W-:Y:S01]  /*5e50*/  FSEL R75, R6, R69, !P5 ;  /* 0x00000045064b7208 */ /* 0x000fe20006800000 */
[----:B------:R-:W1:Y:S01]  /*5e60*/  MUFU.RCP R4, R20 ;  /* 0x0000001400047308 */ /* 0x000e620000001000 */
[----:B------:R-:W-:Y:S01]  /*5e70*/  FSEL R91, R14, R91, P3 ;  /* 0x0000005b0e5b7208 */ /* 0x000fe20001800000 */
[----:B------:R-:W-:Y:S01]  /*5e80*/  VIADD R15, R82, 0xc0cafb0d ;  /* 0xc0cafb0d520f7836 */ /* 0x000fe20000000000 */
[----:B------:R-:W-:Y:S01]  /*5e90*/  FSEL R23, R9, R112, P1 ;  /* 0x0000007009177208 */ /* 0x000fe20000800000 */
[----:B------:R-:W-:Y:S01]  /*5ea0*/  FMUL R9, R104, 0.25 ;  /* 0x3e80000068097820 */ /* 0x000fe20000400000 */
[C---:B------:R-:W-:Y:S01]  /*5eb0*/  FSETP.GEU.AND P3, PT, |R69|.reuse, 1.175494350822287508e-38, PT ;  /* 0x008000004500780b */ /* 0x040fe20003f6e200 */
[----:B------:R-:W-:Y:S01]  /*5ec0*/  @P1 FMUL R69, R69, 0.25 ;  /* 0x3e80000045451820 */ /* 0x000fe20000400000 */
[----:B------:R-:W-:Y:S01]  /*5ed0*/  FSEL R47, R13, R92, P1 ;  /* 0x0000005c0d2f7208 */ /* 0x000fe20000800000 */
[----:B------:R-:W-:Y:S01]  /*5ee0*/  @!P6 FMUL R19, R19, 16777216 ;  /* 0x4b8000001313e820 */ /* 0x000fe20000400000 */
[----:B------:R-:W-:Y:S01]  /*5ef0*/  IADD3 R13, R75, -0x3f3504f3, RZ ;  /* 0xc0cafb0d4b0d7810 */ /* 0x000fe20007ffe0ff */
[----:B------:R-:W-:Y:S01]  /*5f00*/  @!P6 FMUL R115, R115, 16777216 ;  /* 0x4b8000007373e820 */ /* 0x000fe20000400000 */
[----:B------:R-:W-:Y:S01]  /*5f10*/  FSEL R31, R9, R104, P1 ;  /* 0x00000068091f7208 */ /* 0x000fe20000800000 */
[----:B------:R-:W-:Y:S01]  /*5f20*/  FMUL R9, R96, 0.25 ;  /* 0x3e80000060097820 */ /* 0x000fe20000400000 */
[----:B------:R-:W-:Y:S01]  /*5f30*/  LOP3.LUT R14, R13, 0xff800000, RZ, 0xc0, !PT ;  /* 0xff8000000d0e7812 */ /* 0x000fe200078ec0ff */
[----:B------:R-:W-:Y:S01]  /*5f40*/  @!P6 FMUL R33, R33, 16777216 ;  /* 0x4b8000002121e820 */ /* 0x000fe20000400000 */
[----:B------:R-:W-:Y:S01]  /*5f50*/  LOP3.LUT R17, R15, 0xff800000, RZ, 0xc0, !PT ;  /* 0xff8000000f117812 */ /* 0x000fe200078ec0ff */
[----:B------:R-:W-:Y:S01]  /*5f60*/  @!P6 FMUL R111, R111, 16777216 ;  /* 0x4b8000006f6fe820 */ /* 0x000fe20000400000 */
[----:B------:R-:W-:Y:S01]  /*5f70*/  FSEL R7, RZ, -23, P5 ;  /* 0xc1b80000ff077808 */ /* 0x000fe20002800000 */
[----:B------:R-:W-:Y:S01]  /*5f80*/  @!P6 FMUL R29, R29, 16777216 ;  /* 0x4b8000001d1de820 */ /* 0x000fe20000400000 */
[----:B------:R-:W-:Y:S01]  /*5f90*/  FSEL R15, RZ, -23, P4 ;  /* 0xc1b80000ff0f7808 */ /* 0x000fe20002000000 */
[----:B------:R-:W-:Y:S01]  /*5fa0*/  @!P6 FMUL R107, R107, 16777216 ;  /* 0x4b8000006b6be820 */ /* 0x000fe20000400000 */
[----:B------:R-:W-:Y:S01]  /*5fb0*/  I2FP.F32.S32 R16, R14 ;  /* 0x0000000e00107245 */ /* 0x000fe20000201400 */
[----:B------:R-:W-:Y:S01]  /*5fc0*/  @!P6 FMUL R103, R103, 16777216 ;  /* 0x4b8000006767e820 */ /* 0x000fe20000400000 */
[----:B------:R-:W-:Y:S01]  /*5fd0*/  I2FP.F32.S32 R18, R17 ;  /* 0x0000001100127245 */ /* 0x000fe20000201400 */
[----:B------:R-:W-:Y:S01]  /*5fe0*/  @!P6 FMUL R35, R35, 16777216 ;  /* 0x4b8000002323e820 */ /* 0x000fe20000400000 */
[----:B------:R-:W-:Y:S01]  /*5ff0*/  FSEL R43, R9, R96, P1 ;  /* 0x00000060092b7208 */ /* 0x000fe20000800000 */
[----:B------:R-:W-:Y:S01]  /*6000*/  FMUL R9, R138, 0.25 ;  /* 0x3e8000008a097820 */ /* 0x000fe20000400000 */
[----:B------:R-:W-:Y:S01]  /*6010*/  @!P6 FMUL R99, R99, 16777216 ;  /* 0x4b8000006363e820 */ /* 0x000fe20000400000 */
[----:B------:R-:W-:Y:S01]  /*6020*/  @!P6 FMUL R41, R41, 16777216 ;  /* 0x4b8000002929e820 */ /* 0x000fe20000400000 */
[----:B------:R-:W-:Y:S01]  /*6030*/  @!P6 FMUL R95, R95, 16777216 ;  /* 0x4b8000005f5fe820 */ /* 0x000fe20000400000 */
[----:B------:R-:W-:Y:S01]  /*6040*/  @!P6 FMUL R45, R45, 16777216 ;  /* 0x4b8000002d2de820 */ /* 0x000fe20000400000 */
[----:B------:R-:W-:Y:S01]  /*6050*/  @!P6 FMUL R91, R91, 16777216 ;  /* 0x4b8000005b5be820 */ /* 0x000fe20000400000 */
[----:B------:R-:W-:Y:S01]  /*6060*/  @!P6 FMUL R49, R49, 16777216 ;  /* 0x4b8000003131e820 */ /* 0x000fe20000400000 */
[----:B------:R-:W-:Y:S01]  /*6070*/  @!P3 FMUL R69, R69, 16777216 ;  /* 0x4b8000004545b820 */ /* 0x000fe20000400000 */
[----:B------:R-:W-:Y:S01]  /*6080*/  FFMA.FTZ R16, R16, 1.1920928955078125e-07, R7 ;  /* 0x3400000010107823 */ /* 0x000fe20000010007 */
[----:B------:R-:W-:Y:S01]  /*6090*/  FFMA.FTZ R18, R18, 1.1920928955078125e-07, R15 ;  /* 0x3400000012127823 */ /* 0x000fe2000001000f */
[C---:B-1----:R-:W-:Y:S01]  /*60a0*/  FMUL R40, R4.reuse, R27 ;  /* 0x0000001b04287220 */ /* 0x042fe20000400000 */
[C---:B------:R-:W-:Y:S01]  /*60b0*/  FMUL R15, R4.reuse, R119 ;  /* 0x00000077040f7220 */ /* 0x040fe20000400000 */
        /* <DEDUP_REMOVED lines=13> */
[----:B------:R-:W-:Y:S01]  /*6190*/  FMUL R20, R4, R49 ;  /* 0x0000003104147220 */ /* 0x000fe20000400000 */
[----:B------:R-:W-:Y:S01]  /*61a0*/  FSETP.GEU.AND P1, PT, |R71|, 1.175494350822287508e-38, PT ;  /* 0x008000004700780b */ /* 0x000fe20003f2e200 */
[----:B------:R-:W1:Y:S01]  /*61b0*/  MUFU.RCP R4, R69 ;  /* 0x0000004500047308 */ /* 0x000e620000001000 */
[----:B------:R-:W-:Y:S01]  /*61c0*/  FSEL R59, R9, R138, P2 ;  /* 0x0000008a093b7208 */ /* 0x000fe20001000000 */
[----:B------:R-:W-:Y:S01]  /*61d0*/  @P2 FMUL R71, R71, 0.25 ;  /* 0x3e80000047472820 */ /* 0x000fe20000400000 */
[C---:B------:R-:W-:Y:S01]  /*61e0*/  FSETP.GEU.AND P2, PT, |R62|.reuse, 1.175494350822287508e-38, PT ;  /* 0x008000003e00780b */ /* 0x040fe20003f4e200 */
[----:B------:R-:W-:Y:S01]  /*61f0*/  @P0 FMUL R62, R62, 0.25 ;  /* 0x3e8000003e3e0820 */ /* 0x000fe20000400000 */
[----:B------:R-:W-:Y:S01]  /*6200*/  IADD3 R6, R80, -0x3f3504f3, RZ ;  /* 0xc0cafb0d50067810 */ /* 0x000fe20007ffe0ff */
[----:B------:R-:W-:Y:S01]  /*6210*/  @!P3 FMUL R37, R37, 16777216 ;  /* 0x4b8000002525b820 */ /* 0x000fe20000400000 */
[----:B------:R-:W-:Y:S01]  /*6220*/  @!P3 FMUL R21, R21, 16777216 ;  /* 0x4b8000001515b820 */ /* 0x000fe20000400000 */
[----:B------:R-:W-:Y:S01]  /*6230*/  @!P3 FMUL R113, R113, 16777216 ;  /* 0x4b8000007171b820 */ /* 0x000fe20000400000 */
[----:B------:R-:W-:Y:S01]  /*6240*/  LOP3.LUT R9, R6, 0xff800000, RZ, 0xc0, !PT ;  /* 0xff80000006097812 */ /* 0x000fe200078ec0ff */
[----:B------:R-:W-:Y:S01]  /*6250*/  @!P3 FMUL R23, R23, 16777216 ;  /* 0x4b8000001717b820 */ /* 0x000fe20000400000 */
[----:B------:R-:W-:Y:S01]  /*6260*/  @!P3 FMUL R109, R109, 16777216 ;  /* 0x4b8000006d6db820 */ /* 0x000fe20000400000 */
[----:B------:R-:W-:Y:S01]  /*6270*/  @!P3 FMUL R25, R25, 16777216 ;  /* 0x4b8000001919b820 */ /* 0x000fe20000400000 */
[----:B------:R-:W-:Y:S01]  /*6280*/  I2FP.F32.S32 R6, R9 ;  /* 0x0000000900067245 */ /* 0x000fe20000201400 */
[----:B------:R-:W-:Y:S01]  /*6290*/  @!P3 FMUL R105, R105, 16777216 ;  /* 0x4b8000006969b820 */ /* 0x000fe20000400000 */
        /* <DEDUP_REMOVED lines=28> */
[----:B------:R-:W1:Y:S01]  /*6460*/  MUFU.RCP R19, R62 ;  /* 0x0000003e00137308 */ /* 0x000e620000001000 */
[----:B------:R-:W-:Y:S01]  /*6470*/  @!P1 FMUL R123, R123, 16777216 ;  /* 0x4b8000007b7b9820 */ /* 0x000fe20000400000 */
[----:B------:R-:W-:Y:S01]  /*6480*/  @!P1 FMUL R67, R67, 16777216 ;  /* 0x4b80000043439820 */ /* 0x000fe20000400000 */
[----:B------:R-:W-:Y:S01]  /*6490*/  @!P2 FMUL R70, R70, 16777216 ;  /* 0x4b8000004646a820 */ /* 0x000fe20000400000 */
[----:B------:R-:W-:Y:S01]  /*64a0*/  @!P2 FMUL R120, R120, 16777216 ;  /* 0x4b8000007878a820 */ /* 0x000fe20000400000 */
[----:B------:R-:W-:Y:S01]  /*64b0*/  @!P1 FMUL R151, R151, 16777216 ;  /* 0x4b80000097979820 */ /* 0x000fe20000400000 */
[----:B------:R-:W-:Y:S01]  /*64c0*/  @!P1 FMUL R53, R53, 16777216 ;  /* 0x4b80000035359820 */ /* 0x000fe20000400000 */
[----:B------:R-:W-:Y:S01]  /*64d0*/  @!P1 FMUL R147, R147, 16777216 ;  /* 0x4b80000093939820 */ /* 0x000fe20000400000 */
[----:B------:R-:W2:Y:S01]  /*64e0*/  MUFU.RCP R4, R71 ;  /* 0x0000004700047308 */ /* 0x000ea20000001000 */
        /* <DEDUP_REMOVED lines=11> */
[C---:B-1----:R-:W-:Y:S01]  /*65a0*/  FMUL R23, R19.reuse, R70 ;  /* 0x0000004613177220 */ /* 0x042fe20000400000 */
[----:B------:R-:W-:Y:S01]  /*65b0*/  FMUL R120, R19, R120 ;  /* 0x0000007813787220 */ /* 0x000fe20000400000 */
[----:B------:R-:W-:Y:S01]  /*65c0*/  IADD3 R8, R73, -R8, RZ ;  /* 0x8000000849087210 */ /* 0x000fe20007ffe0ff */
[----:B------:R-:W-:Y:S01]  /*65d0*/  @!P2 FMUL R52, R52, 16777216 ;  /* 0x4b8000003434a820 */ /* 0x000fe20000400000 */
[----:B------:R-:W-:Y:S01]  /*65e0*/  IADD3 R9, R80, -R9, RZ ;  /* 0x8000000950097210 */ /* 0x000fe20007ffe0ff */
[C---:B--2---:R-:W-:Y:S01]  /*65f0*/  FMUL R5, R4.reuse, R123 ;  /* 0x0000007b04057220 */ /* 0x044fe20000400000 */
        /* <DEDUP_REMOVED lines=15> */
[----:B------:R-:W-:Y:S01]  /*66f0*/  F2FP.BF16.F32.PACK_AB R4, R23, R120 ;  /* 0x000000781704723e */ /* 0x000fe200000010ff */
[----:B------:R-:W-:Y:S01]  /*6700*/  FADD R8, R8, -1 ;  /* 0xbf80000008087421 */ /* 0x000fe20000000000 */
[----:B------:R-:W-:Y:S01]  /*6710*/  F2FP.BF16.F32.PACK_AB R5, R5, R78 ;  /* 0x0000004e0505723e */ /* 0x000fe200000010ff */
[----:B------:R-:W-:Y:S01]  /*6720*/  FADD R9, R9, -1 ;  /* 0xbf80000009097421 */ /* 0x000fe20000000000 */
[----:B------:R-:W-:Y:S01]  /*6730*/  F2FP.BF16.F32.PACK_AB R6, R6, R51 ;  /* 0x000000330606723e */ /* 0x000fe200000010ff */
[----:B------:R-:W-:Y:S01]  /*6740*/  @!P2 FMUL R148, R148, 16777216 ;  /* 0x4b8000009494a820 */ /* 0x000fe20000400000 */
[----:B------:R-:W-:Y:S01]  /*6750*/  F2FP.BF16.F32.PACK_AB R7, R7, R20 ;  /* 0x000000140707723e */ /* 0x000fe200000010ff */
[----:B------:R-:W-:Y:S01]  /*6760*/  @!P2 FMUL R56, R56, 16777216 ;  /* 0x4b8000003838a820 */ /* 0x000fe20000400000 */
[----:B------:R-:W-:Y:S01]  /*6770*/  IADD3 R14, R75, -R14, RZ ;  /* 0x8000000e4b0e7210 */ /* 0x000fe20007ffe0ff */
[----:B------:R-:W-:Y:S01]  /*6780*/  @!P2 FMUL R144, R144, 16777216 ;  /* 0x4b8000009090a820 */ /* 0x000fe20000400000 */
[----:B------:R-:W-:Y:S01]  /*6790*/  MOV R23, 0x3dc6b27f ;  /* 0x3dc6b27f00177802 */ /* 0x000fe20000000f00 */
[----:B------:R1:W-:Y:S01]  /*67a0*/  STSM.16.M88.4 [R2], R4 ;  /* 0x0000000402007844 */ /* 0x0003e20000000200 */
[----:B------:R-:W-:Y:S01]  /*67b0*/  IADD3 R17, R82, -R17, RZ ;  /* 0x8000001152117210 */ /* 0x000fe20007ffe0ff */
[----:B------:R-:W-:Y:S01]  /*67c0*/  FADD R14, R14, -1 ;  /* 0xbf8000000e0e7421 */ /* 0x000fe20000000000 */
[----:B------:R-:W-:Y:S01]  /*67d0*/  ISETP.GE.U32.AND P1, PT, R80, 0x7f800000, PT ;  /* 0x7f8000005000780c */ /* 0x000fe20003f26070 */
[----:B------:R-:W-:Y:S01]  /*67e0*/  @!P2 FMUL R60, R60, 16777216 ;  /* 0x4b8000003c3ca820 */ /* 0x000fe20000400000 */
[----:B------:R-:W-:Y:S01]  /*67f0*/  ISETP.GE.U32.AND P0, PT, R73, 0x7f800000, PT ;  /* 0x7f8000004900780c */ /* 0x000fe20003f06070 */
[----:B------:R-:W-:Y:S01]  /*6800*/  FADD R17, R17, -1 ;  /* 0xbf80000011117421 */ /* 0x000fe20000000000 */
[----:B------:R-:W-:Y:S01]  /*6810*/  ISETP.GE.U32.AND P5, PT, R75, 0x7f800000, PT ;  /* 0x7f8000004b00780c */ /* 0x000fe20003fa6070 */
[----:B------:R-:W-:Y:S01]  /*6820*/  @!P2 FMUL R140, R140, 16777216 ;  /* 0x4b8000008c8ca820 */ /* 0x000fe20000400000 */
[----:B------:R-:W-:Y:S01]  /*6830*/  ISETP.GE.U32.AND P4, PT, R82, 0x7f800000, PT ;  /* 0x7f8000005200780c */ /* 0x000fe20003f86070 */
[----:B------:R-:W-:Y:S01]  /*6840*/  @!P2 FMUL R64, R64, 16777216 ;  /* 0x4b8000004040a820 */ /* 0x000fe20000400000 */
[----:B------:R-:W-:Y:S01]  /*6850*/  @!P2 FMUL R136, R136, 16777216 ;  /* 0x4b8000008888a820 */ /* 0x000fe20000400000 */
[----:B------:R-:W-:Y:S01]  /*6860*/  @!P2 FMUL R68, R68, 16777216 ;  /* 0x4b8000004444a820 */ /* 0x000fe20000400000 */
[----:B------:R-:W-:Y:S01]  /*6870*/  @!P2 FMUL R132, R132, 16777216 ;  /* 0x4b8000008484a820 */ /* 0x000fe20000400000 */
[----:B------:R-:W-:Y:S01]  /*6880*/  @!P2 FMUL R72, R72, 16777216 ;  /* 0x4b8000004848a820 */ /* 0x000fe20000400000 */
[----:B------:R-:W-:Y:S01]  /*6890*/  @!P2 FMUL R128, R128, 16777216 ;  /* 0x4b8000008080a820 */ /* 0x000fe20000400000 */
[-C--:B-1----:R-:W-:Y:S01]  /*68a0*/  FFMA.FTZ R5, R8, R23.reuse, -0.16845393180847167969 ;  /* 0xbe2c7f3008057423 */ /* 0x082fe20000010017 */
[-C--:B------:R-:W-:Y:S01]  /*68b0*/  FFMA.FTZ R4, R9, R23.reuse, -0.16845393180847167969 ;  /* 0xbe2c7f3009047423 */ /* 0x080fe20000010017 */
[-C--:B------:R-:W-:Y:S01]  /*68c0*/  FFMA.FTZ R7, R14, R23.reuse, -0.16845393180847167969 ;  /* 0xbe2c7f300e077423 */ /* 0x080fe20000010017 */
[----:B------:R-:W-:Y:S01]  /*68d0*/  FFMA.FTZ R6, R17, R23, -0.16845393180847167969 ;  /* 0xbe2c7f3011067423 */ /* 0x000fe20000010017 */
[----:B------:R-:W-:Y:S01]  /*68e0*/  FFMA.FTZ R5, R8, R5, 0.1716887056827545166 ;  /* 0x3e2fcf2a08057423 */ /* 0x000fe20000010005 */
[----:B------:R-:W-:Y:S01]  /*68f0*/  FFMA.FTZ R4, R9, R4, 0.1716887056827545166 ;  /* 0x3e2fcf2a09047423 */ /* 0x000fe20000010004 */
[----:B------:R-:W-:Y:S01]  /*6900*/  FFMA.FTZ R7, R14, R7, 0.1716887056827545166 ;  /* 0x3e2fcf2a0e077423 */ /* 0x000fe20000010007 */
[----:B------:R-:W-:Y:S01]  /*6910*/  FFMA.FTZ R6, R17, R6, 0.1716887056827545166 ;  /* 0x3e2fcf2a11067423 */ /* 0x000fe20000010006 */
[----:B------:R-:W-:Y:S01]  /*6920*/  FFMA.FTZ R5, R8, R5, -0.17900948226451873779 ;  /* 0xbe374e4308057423 */ /* 0x000fe20000010005 */
[----:B------:R-:W-:Y:S01]  /*6930*/  FFMA.FTZ R4, R9, R4, -0.17900948226451873779 ;  /* 0xbe374e4309047423 */ /* 0x000fe20000010004 */
[----:B------:R-:W-:Y:S01]  /*6940*/  FFMA.FTZ R7, R14, R7, -0.17900948226451873779 ;  /* 0xbe374e430e077423 */ /* 0x000fe20000010007 */
[----:B------:R-:W-:Y:S01]  /*6950*/  FFMA.FTZ R6, R17, R6, -0.17900948226451873779 ;  /* 0xbe374e4311067423 */ /* 0x000fe20000010006 */
[----:B------:R-:W-:Y:S01]  /*6960*/  FFMA.FTZ R5, R8, R5, 0.20512372255325317383 ;  /* 0x3e520bf408057423 */ /* 0x000fe20000010005 */
[----:B------:R-:W-:Y:S01]  /*6970*/  FFMA.FTZ R4, R9, R4, 0.20512372255325317383 ;  /* 0x3e520bf409047423 */ /* 0x000fe20000010004 */
[----:B------:R-:W-:Y:S01]  /*6980*/  FFMA.FTZ R7, R14, R7, 0.20512372255325317383 ;  /* 0x3e520bf40e077423 */ /* 0x000fe20000010007 */
[----:B------:R-:W-:Y:S01]  /*6990*/  FFMA.FTZ R6, R17, R6, 0.20512372255325317383 ;  /* 0x3e520bf411067423 */ /* 0x000fe20000010006 */
[----:B------:R-:W-:Y:S01]  /*69a0*/  FFMA.FTZ R5, R8, R5, -0.24046532809734344482 ;  /* 0xbe763c8b08057423 */ /* 0x000fe20000010005 */
[----:B------:R-:W-:Y:S01]  /*69b0*/  FFMA.FTZ R4, R9, R4, -0.24046532809734344482 ;  /* 0xbe763c8b09047423 */ /* 0x000fe20000010004 */
[----:B------:R-:W-:Y:S01]  /*69c0*/  FFMA.FTZ R7, R14, R7, -0.24046532809734344482 ;  /* 0xbe763c8b0e077423 */ /* 0x000fe20000010007 */
[----:B------:R-:W-:Y:S01]  /*69d0*/  FFMA.FTZ R6, R17, R6, -0.24046532809734344482 ;  /* 0xbe763c8b11067423 */ /* 0x000fe20000010006 */
[----:B------:R-:W-:Y:S01]  /*69e0*/  FFMA.FTZ R5, R8, R5, 0.28857114911079406738 ;  /* 0x3e93bf9908057423 */ /* 0x000fe20000010005 */
[----:B------:R-:W-:Y:S01]  /*69f0*/  FFMA.FTZ R4, R9, R4, 0.28857114911079406738 ;  /* 0x3e93bf9909047423 */ /* 0x000fe20000010004 */
[----:B------:R-:W-:Y:S01]  /*6a00*/  FFMA.FTZ R7, R14, R7, 0.28857114911079406738 ;  /* 0x3e93bf990e077423 */ /* 0x000fe20000010007 */
[----:B------:R-:W-:Y:S01]  /*6a10*/  FFMA.FTZ R6, R17, R6, 0.28857114911079406738 ;  /* 0x3e93bf9911067423 */ /* 0x000fe20000010006 */
[----:B------:R-:W-:Y:S01]  /*6a20*/  FFMA.FTZ R5, R8, R5, -0.36067417263984680176 ;  /* 0xbeb8aa4908057423 */ /* 0x000fe20000010005 */
[----:B------:R-:W-:Y:S01]  /*6a30*/  FFMA.FTZ R4, R9, R4, -0.36067417263984680176 ;  /* 0xbeb8aa4909047423 */ /* 0x000fe20000010004 */
[----:B------:R-:W-:Y:S01]  /*6a40*/  FFMA.FTZ R7, R14, R7, -0.36067417263984680176 ;  /* 0xbeb8aa490e077423 */ /* 0x000fe20000010007 */
[----:B------:R-:W-:Y:S01]  /*6a50*/  FFMA.FTZ R6, R17, R6, -0.36067417263984680176 ;  /* 0xbeb8aa4911067423 */ /* 0x000fe20000010006 */
[----:B------:R-:W-:Y:S01]  /*6a60*/  FFMA.FTZ R5, R8, R5, 0.48089820146560668945 ;  /* 0x3ef6384a08057423 */ /* 0x000fe20000010005 */
[----:B------:R-:W-:Y:S01]  /*6a70*/  FFMA.FTZ R4, R9, R4, 0.48089820146560668945 ;  /* 0x3ef6384a09047423 */ /* 0x000fe20000010004 */
[----:B------:R-:W-:Y:S01]  /*6a80*/  FFMA.FTZ R7, R14, R7, 0.48089820146560668945 ;  /* 0x3ef6384a0e077423 */ /* 0x000fe20000010007 */
[----:B------:R-:W-:Y:S01]  /*6a90*/  FFMA.FTZ R6, R17, R6, 0.48089820146560668945 ;  /* 0x3ef6384a11067423 */ /* 0x000fe20000010006 */
[----:B------:R-:W-:Y:S01]  /*6aa0*/  FFMA.FTZ R5, R8, R5, -0.72134751081466674805 ;  /* 0xbf38aa3b08057423 */ /* 0x000fe20000010005 */
[----:B------:R-:W-:Y:S01]  /*6ab0*/  FFMA.FTZ R4, R9, R4, -0.72134751081466674805 ;  /* 0xbf38aa3b09047423 */ /* 0x000fe20000010004 */
[----:B------:R-:W-:Y:S01]  /*6ac0*/  FFMA.FTZ R7, R14, R7, -0.72134751081466674805 ;  /* 0xbf38aa3b0e077423 */ /* 0x000fe20000010007 */
[----:B------:R-:W-:Y:S01]  /*6ad0*/  FFMA.FTZ R6, R17, R6, -0.72134751081466674805 ;  /* 0xbf38aa3b11067423 */ /* 0x000fe20000010006 */
[----:B------:R-:W-:Y:S01]  /*6ae0*/  FMUL R5, R8, R5 ;  /* 0x0000000508057220 */ /* 0x000fe20000400000 */
[----:B------:R-:W-:Y:S01]  /*6af0*/  FMUL R4, R9, R4 ;  /* 0x0000000409047220 */ /* 0x000fe20000400000 */
[----:B------:R-:W-:Y:S01]  /*6b00*/  FMUL R7, R14, R7 ;  /* 0x000000070e077220 */ /* 0x000fe20000400000 */
[----:B------:R-:W-:Y:S01]  /*6b10*/  FMUL R6, R17, R6 ;  /* 0x0000000611067220 */ /* 0x000fe20000400000 */
[----:B------:R-:W-:Y:S01]  /*6b20*/  FMUL R5, R8, R5 ;  /* 0x0000000508057220 */ /* 0x000fe20000400000 */
[----:B------:R-:W-:Y:S01]  /*6b30*/  FMUL R4, R9, R4 ;  /* 0x0000000409047220 */ /* 0x000fe20000400000 */
[----:B------:R-:W-:Y:S01]  /*6b40*/  FMUL R7, R14, R7 ;  /* 0x000000070e077220 */ /* 0x000fe20000400000 */
[----:B------:R-:W-:Y:S01]  /*6b50*/  FMUL R6, R17, R6 ;  /* 0x0000000611067220 */ /* 0x000fe20000400000 */
[----:B------:R-:W-:Y:S01]  /*6b60*/  FFMA.FTZ R8, R8, 1.4426950216293334961, R5 ;  /* 0x3fb8aa3b08087823 */ /* 0x000fe20000010005 */
[----:B------:R-:W-:Y:S01]  /*6b70*/  FFMA.FTZ R4, R9, 1.4426950216293334961, R4 ;  /* 0x3fb8aa3b09047823 */ /* 0x000fe20000010004 */
[----:B------:R-:W-:Y:S01]  /*6b80*/  @P1 MOV R5, 0x7f800000 ;  /* 0x7f80000000051802 */ /* 0x000fe20000000f00 */
[----:B------:R-:W-:Y:S01]  /*6b90*/  FFMA.FTZ R7, R14, 1.4426950216293334961, R7 ;  /* 0x3fb8aa3b0e077823 */ /* 0x000fe20000010007 */
[----:B------:R-:W-:Y:S01]  /*6ba0*/  FADD R3, R3, R8 ;  /* 0x0000000803037221 */ /* 0x000fe20000000000 */
[----:B------:R-:W-:Y:S01]  /*6bb0*/  LOP3.LUT R14, R206, 0xff, RZ, 0xc0, !PT ;  /* 0x000000ffce0e7812 */ /* 0x000fe200078ec0ff */
[----:B------:R-:W-:Y:S01]  /*6bc0*/  FADD R8, R13, R4 ;  /* 0x000000040d087221 */ /* 0x000fe20000000000 */
[----:B------:R-:W-:Y:S01]  /*6bd0*/  FFMA.FTZ R17, R17, 1.4426950216293334961, R6 ;  /* 0x3fb8aa3b11117823 */ /* 0x000fe20000010006 */
[----:B------:R-:W-:Y:S01]  /*6be0*/  @P1 FFMA.FTZ R8, R80, R5, +INF ;  /* 0x7f80000050081423 */ /* 0x000fe20000010005 */
[----:B------:R-:W-:Y:S01]  /*6bf0*/  @P0 MOV R4, 0x7f800000 ;  /* 0x7f80000000040802 */ /* 0x000fe20000000f00 */
[----:B------:R-:W-:Y:S01]  /*6c00*/  FADD R9, R16, R7 ;  /* 0x0000000710097221 */ /* 0x000fe20000000000 */
[----:B------:R-:W-:Y:S01]  /*6c10*/  @P5 MOV R6, 0x7f800000 ;  /* 0x7f80000000065802 */ /* 0x000fe20000000f00 */
[----:B------:R-:W-:Y:S01]  /*6c20*/  FADD R13, R18, R17 ;  /* 0x00000011120d7221 */ /* 0x000fe20000000000 */
[----:B------:R-:W-:Y:S01]  /*6c30*/  @P4 MOV R5, 0x7f800000 ;  /* 0x7f80000000054802 */ /* 0x000fe20000000f00 */
[----:B------:R-:W-:Y:S01]  /*6c40*/  @P0 FFMA.FTZ R3, R73, R4, +INF ;  /* 0x7f80000049030423 */ /* 0x000fe20000010004 */
[----:B------:R-:W-:Y:S01]  /*6c50*/  LEA R14, R14, UR12, 0x4 ;  /* 0x0000000c0e0e7c11 */ /* 0x000fe2000f8e20ff */
[----:B------:R-:W-:Y:S01]  /*6c60*/  @P5 FFMA.FTZ R9, R75, R6, +INF ;  /* 0x7f8000004b095423 */ /* 0x000fe20000010006 */
[----:B------:R-:W-:Y:S01]  /*6c70*/  @!P2 FMUL R76, R76, 16777216 ;  /* 0x4b8000004c4ca820 */ /* 0x000fe20000400000 */
[----:B------:R-:W-:Y:S01]  /*6c80*/  @P4 FFMA.FTZ R13, R82, R5, +INF ;  /* 0x7f800000520d4423 */ /* 0x000fe20000010005 */
[----:B------:R-:W-:Y:S01]  /*6c90*/  BAR.SYNC.DEFER_BLOCKING 0x0 ;  /* 0x0000000000007b1d */ /* 0x000fe20000010000 */
[----:B------:R-:W-:Y:S01]  /*6ca0*/  @!P2 FMUL R124, R124, 16777216 ;  /* 0x4b8000007c7ca820 */ /* 0x000fe20000400000 */
        /* <DEDUP_REMOVED lines=15> */
[C---:B------:R-:W-:Y:S01]  /*6da0*/  IMAD R53, R175.reuse, 0x6, RZ ;  /* 0x00000006af357824 */ /* 0x040fe200078e02ff */
[----:B------:R-:W-:Y:S01]  /*6db0*/  F2FP.BF16.F32.PACK_AB R22, R22, R47 ;  /* 0x0000002f1616723e */ /* 0x000fe200000010ff */
[C---:B------:R-:W-:Y:S01]  /*6dc0*/  IMAD R47, R175.reuse, 0x3, RZ ;  /* 0x00000003af2f7824 */ /* 0x040fe200078e02ff */
[----:B------:R-:W-:Y:S01]  /*6dd0*/  F2FP.BF16.F32.PACK_AB R20, R20, R19 ;  /* 0x000000131414723e */ /* 0x000fe200000010ff */
[----:B------:R-:W-:Y:S01]  /*6de0*/  IMAD R51, R175, 0x5, RZ ;  /* 0x00000005af337824 */ /* 0x000fe200078e02ff */
[----:B------:R-:W-:Y:S01]  /*6df0*/  F2FP.BF16.F32.PACK_AB R23, R95, R24 ;  /* 0x000000185f17723e */ /* 0x000fe200000010ff */
[C---:B------:R-:W-:Y:S01]  /*6e00*/  IMAD R55, R175.reuse, 0x7, RZ ;  /* 0x00000007af377824 */ /* 0x040fe200078e02ff */
[----:B------:R-:W1:Y:S01]  /*6e10*/  LDS.128 R4, [R14] ;  /* 0x000000000e047984 */ /* 0x000e620000000c00 */
[----:B------:R-:W-:Y:S01]  /*6e20*/  F2FP.BF16.F32.PACK_AB R24, R72, R49 ;  /* 0x000000314818723e */ /* 0x000fe200000010ff */
[----:B------:R-:W-:Y:S01]  /*6e30*/  IMAD R89, R175, 0x18, RZ ;  /* 0x00000018af597824 */ /* 0x000fe200078e02ff */
[----:B------:R-:W-:Y:S01]  /*6e40*/  F2FP.BF16.F32.PACK_AB R25, R25, R70 ;  /* 0x000000461919723e */ /* 0x000fe200000010ff */
[----:B------:R-:W-:Y:S01]  /*6e50*/  BAR.SYNC.DEFER_BLOCKING 0x0 ;  /* 0x0000000000007b1d */ /* 0x000fe20000010000 */
[----:B------:R-:W-:Y:S01]  /*6e60*/  F2FP.BF16.F32.PACK_AB R26, R26, R43 ;  /* 0x0000002b1a1a723e */ /* 0x000fe200000010ff */
[----:B------:R-:W-:Y:S01]  /*6e70*/  IMAD R93, R175, 0x1a, RZ ;  /* 0x0000001aaf5d7824 */ /* 0x000fe200078e02ff */
[----:B------:R-:W-:Y:S01]  /*6e80*/  F2FP.BF16.F32.PACK_AB R27, R27, R48 ;  /* 0x000000301b1b723e */ /* 0x000fe200000010ff */
[C---:B------:R-:W-:Y:S01]  /*6e90*/  IMAD R97, R175.reuse, 0x1c, RZ ;  /* 0x0000001caf617824 */ /* 0x040fe200078e02ff */
[----:B------:R-:W-:Y:S01]  /*6ea0*/  F2FP.BF16.F32.PACK_AB R68, R68, R45 ;  /* 0x0000002d4444723e */ /* 0x000fe200000010ff */
[----:B------:R-:W-:Y:S01]  /*6eb0*/  IMAD R121, R175, 0x28, RZ ;  /* 0x00000028af797824 */ /* 0x000fe200078e02ff */
[----:B------:R-:W-:Y:S01]  /*6ec0*/  F2FP.BF16.F32.PACK_AB R69, R135, R66 ;  /* 0x000000428745723e */ /* 0x000fe200000010ff */
[----:B------:R-:W-:Y:S01]  /*6ed0*/  IMAD R87, R175, 0x17, RZ ;  /* 0x00000017af577824 */ /* 0x000fe200078e02ff */
[----:B------:R-:W-:Y:S01]  /*6ee0*/  F2FP.BF16.F32.PACK_AB R70, R101, R46 ;  /* 0x0000002e6546723e */ /* 0x000fe200000010ff */
[----:B------:R-:W-:Y:S01]  /*6ef0*/  IMAD R101, R175, 0x1e, RZ ;  /* 0x0000001eaf657824 */ /* 0x000fe200078e02ff */
[----:B------:R-:W-:Y:S01]  /*6f00*/  F2FP.BF16.F32.PACK_AB R71, R103, R44 ;  /* 0x0000002c6747723e */ /* 0x000fe200000010ff */
[----:B------:R-:W-:Y:S01]  /*6f10*/  IMAD R161, R175, 0x32, RZ ;  /* 0x00000032afa17824 */ /* 0x000fe200078e02ff */
[----:B------:R-:W-:Y:S01]  /*6f20*/  F2FP.BF16.F32.PACK_AB R64, R64, R41 ;  /* 0x000000294040723e */ /* 0x000fe200000010ff */
[----:B------:R-:W2:Y:S01]  /*6f30*/  LDC.64 R44, c[0x0][0x228] ;  /* 0x00008a00ff2c7b82 */ /* 0x000ea20000000a00 */
[----:B------:R-:W-:Y:S01]  /*6f40*/  F2FP.BF16.F32.PACK_AB R65, R139, R62 ;  /* 0x0000003e8b41723e */ /* 0x000fe200000010ff */
[----:B------:R-:W-:Y:S01]  /*6f50*/  IMAD R165, R175, 0x34, RZ ;  /* 0x00000034afa57824 */ /* 0x000fe200078e02ff */
[----:B------:R-:W-:Y:S01]  /*6f60*/  F2FP.BF16.F32.PACK_AB R66, R105, R42 ;  /* 0x0000002a6942723e */ /* 0x000fe200000010ff */
[----:B------:R-:W-:Y:S01]  /*6f70*/  IMAD R169, R175, 0x36, RZ ;  /* 0x00000036afa97824 */ /* 0x000fe200078e02ff */
[----:B------:R-:W-:Y:S01]  /*6f80*/  F2FP.BF16.F32.PACK_AB R67, R107, R40 ;  /* 0x000000286b43723e */ /* 0x000fe200000010ff */
[C---:B------:R-:W-:Y:S01]  /*6f90*/  IMAD R91, R175.reuse, 0x19, RZ ;  /* 0x00000019af5b7824 */ /* 0x040fe200078e02ff */
[----:B------:R-:W-:Y:S01]  /*6fa0*/  F2FP.BF16.F32.PACK_AB R60, R60, R31 ;  /* 0x0000001f3c3c723e */ /* 0x000fe200000010ff */
[----:B------:R-:W-:Y:S01]  /*6fb0*/  IMAD R173, R175, 0x38, RZ ;  /* 0x00000038afad7824 */ /* 0x000fe200078e02ff */
[----:B------:R-:W-:Y:S01]  /*6fc0*/  F2FP.BF16.F32.PACK_AB R62, R109, R30 ;  /* 0x0000001e6d3e723e */ /* 0x000fe200000010ff */
[----:B------:R-:W-:Y:S01]  /*6fd0*/  STSM.16.M88.4 [R2], R20 ;  /* 0x0000001402007844 */ /* 0x000fe20000000200 */
        /* <DEDUP_REMOVED lines=11> */
[C---:B------:R-:W-:Y:S01]  /*7090*/  IMAD R133, R175.reuse, 0x3c, RZ ;  /* 0x0000003caf857824 */ /* 0x040fe200078e02ff */
[----:B------:R-:W-:Y:S01]  /*70a0*/  LOP3.LUT R174, R206, 0xff, RZ, 0xc0, !PT ;  /* 0x000000ffceae7812 */ /* 0x000fe200078ec0ff */
[C---:B------:R-:W-:Y:S01]  /*70b0*/  IMAD R99, R175.reuse, 0x1d, RZ ;  /* 0x0000001daf637824 */ /* 0x040fe200078e02ff */
[C---:B------:R-:W-:Y:S01]  /*70c0*/  SHF.L.U32 R49, R175.reuse, 0x2, RZ ;  /* 0x00000002af317819 */ /* 0x040fe200000006ff */
[C---:B------:R-:W-:Y:S01]  /*70d0*/  IMAD R177, R175.reuse, 0x42, RZ ;  /* 0x00000042afb17824 */ /* 0x040fe200078e02ff */
[----:B0-----:R-:W-:Y:S01]  /*70e0*/  LEA R152, R152, R174, 0x8 ;  /* 0x000000ae98987211 */ /* 0x001fe200078e40ff */
[----:B------:R-:W-:Y:S01]  /*70f0*/  IMAD R103, R175, 0x1f, RZ ;  /* 0x0000001faf677824 */ /* 0x000fe200078e02ff */
[----:B------:R-:W-:Y:S01]  /*7100*/  FSETP.NEU.AND P3, PT, R73, RZ, PT ;  /* 0x000000ff4900720b */ /* 0x000fe20003f6d000 */
[----:B------:R-:W-:Y:S01]  /*7110*/  IMAD R179, R175, 0x44, RZ ;  /* 0x00000044afb37824 */ /* 0x000fe200078e02ff */
[----:B------:R-:W-:Y:S01]  /*7120*/  FSETP.NEU.AND P1, PT, R75, RZ, PT ;  /* 0x000000ff4b00720b */ /* 0x000fe20003f2d000 */
[----:B------:R-:W-:Y:S01]  /*7130*/  IMAD R41, R152, UR5, RZ ;  /* 0x0000000598297c24 */ /* 0x000fe2000f8e02ff */
[----:B------:R-:W-:Y:S01]  /*7140*/  USHF.L.U32 UR5, UR4, 0x1, URZ ;  /* 0x0000000104057899 */ /* 0x000fe2000800063f */
[C---:B------:R-:W-:Y:S01]  /*7150*/  SHF.L.U32 R73, R175.reuse, 0x4, RZ ;  /* 0x00000004af497819 */ /* 0x040fe200000006ff */
[----:B------:R-:W-:Y:S01]  /*7160*/  IMAD R75, R175, 0x11, RZ ;  /* 0x00000011af4b7824 */ /* 0x000fe200078e02ff */
[----:B------:R-:W-:Y:S01]  /*7170*/  FSETP.NEU.AND P2, PT, R80, RZ, PT ;  /* 0x000000ff5000720b */ /* 0x000fe20003f4d000 */
[C---:B------:R-:W-:Y:S01]  /*7180*/  IMAD.HI R42, R41.reuse, 0x2, RZ ;  /* 0x00000002292a7827 */ /* 0x040fe200078e02ff */
[----:B------:R-:W0:Y:S01]  /*7190*/  LDS.128 R16, [R14] ;  /* 0x000000000e107984 */ /* 0x000e220000000c00 */
[----:B------:R-:W-:-:S02]  /*71a0*/  SHF.L.U32 R43, R41, 0x1, RZ ;  /* 0x00000001292b7819 */ /* 0x000fc400000006ff */
[----:B------:R-:W-:Y:S01]  /*71b0*/  FSETP.NEU.AND P0, PT, R82, RZ, PT ;  /* 0x000000ff5200720b */ /* 0x000fe20003f0d000 */
[----:B------:R-:W-:Y:S01]  /*71c0*/  BAR.SYNC.DEFER_BLOCKING 0x0 ;  /* 0x0000000000007b1d */ /* 0x000fe20000010000 */
[----:B--2---:R-:W-:Y:S01]  /*71d0*/  IADD3 R40, P4, P5, R43, UR5, R44 ;  /* 0x000000052b287c10 */ /* 0x004fe2000fd9e02c */
[----:B------:R-:W-:Y:S01]  /*71e0*/  UIMAD.WIDE UR4, UR4, 0x2, URZ ;  /* 0x00000002040478a5 */ /* 0x000fe2000f8e023f */
[C---:B------:R-:W-:Y:S01]  /*71f0*/  SHF.L.U32 R105, R175.reuse, 0x5, RZ ;  /* 0x00000005af697819 */ /* 0x040fe200000006ff */
[----:B------:R-:W-:Y:S01]  /*7200*/  IMAD R107, R175, 0x21, RZ ;  /* 0x00000021af6b7824 */ /* 0x000fe200078e02ff */
[-C--:B------:R-:W-:Y:S01]  /*7210*/  IADD3 R46, P6, R53, R40.reuse, RZ ;  /* 0x00000028352e7210 */ /* 0x080fe20007fde0ff */
[----:B------:R-:W-:Y:S01]  /*7220*/  IMAD R181, R175, 0x46, RZ ;  /* 0x00000046afb57824 */ /* 0x000fe200078e02ff */
[----:B------:R-:W-:Y:S01]  /*7230*/  FSEL R3, R3, -INF , P3 ;  /* 0xff80000003037808 */ /* 0x000fe20001800000 */
[C---:B------:R-:W-:Y:S01]  /*7240*/  IMAD R183, R175.reuse, 0x48, RZ ;  /* 0x00000048afb77824 */ /* 0x040fe200078e02ff */
[----:B------:R-:W-:Y:S01]  /*7250*/  IADD3.X R41, R42, UR5, R45, P4, P5 ;  /* 0x000000052a297c10 */ /* 0x000fe2000a7ea42d */
[C---:B------:R-:W-:Y:S01]  /*7260*/  IMAD R111, R175.reuse, 0x23, RZ ;  /* 0x00000023af6f7824 */ /* 0x040fe200078e02ff */
[C---:B------:R-:W-:Y:S01]  /*7270*/  SHF.L.U32 R45, R175.reuse, 0x1, RZ ;  /* 0x00000001af2d7819 */ /* 0x040fe200000006ff */
[C---:B------:R-:W-:Y:S01]  /*7280*/  IMAD R185, R175.reuse, 0x4a, RZ ;  /* 0x0000004aafb97824 */ /* 0x040fe200078e02ff */
[CC--:B------:R-:W-:Y:S01]  /*7290*/  LEA R44, P5, R175.reuse, R40.reuse, 0x2 ;  /* 0x00000028af2c7211 */ /* 0x0c0fe200078a10ff */
[----:B------:R-:W-:Y:S01]  /*72a0*/  IMAD R187, R175, 0x4c, RZ ;  /* 0x0000004cafbb7824 */ /* 0x000fe200078e02ff */
[-C--:B------:R-:W-:Y:S01]  /*72b0*/  IADD3 R42, P4, R45, R40.reuse, RZ ;  /* 0x000000282d2a7210 */ /* 0x080fe20007f9e0ff */
[----:B------:R-:W-:Y:S01]  /*72c0*/  IMAD R189, R175, 0x4e, RZ ;  /* 0x0000004eafbd7824 */ /* 0x000fe200078e02ff */
[-C--:B------:R-:W-:Y:S01]  /*72d0*/  LEA.HI.X.SX32 R45, R45, R41.reuse, 0x1, P5 ;  /* 0x000000292d2d7211 */ /* 0x080fe200028f0eff */
[C---:B------:R-:W-:Y:S01]  /*72e0*/  IMAD R115, R175.reuse, 0x25, RZ ;  /* 0x00000025af737824 */ /* 0x040fe200078e02ff */
[CC--:B------:R-:W-:Y:S01]  /*72f0*/  LEA.HI.X.SX32 R43, R175.reuse, R41.reuse, 0x1, P4 ;  /* 0x00000029af2b7211 */ /* 0x0c0fe200020f0eff */
[C---:B------:R-:W-:Y:S01]  /*7300*/  IMAD R191, R175.reuse, 0x50, RZ ;  /* 0x00000050afbf7824 */ /* 0x040fe200078e02ff */
[C---:B------:R-:W-:Y:S01]  /*7310*/  LEA R48, P4, R175.reuse, R40, 0x3 ;  /* 0x00000028af307211 */ /* 0x040fe200078818ff */
[----:B------:R-:W-:Y:S01]  /*7320*/  IMAD R119, R175, 0x27, RZ ;  /* 0x00000027af777824 */ /* 0x000fe200078e02ff */
[-C--:B------:R-:W-:Y:S01]  /*7330*/  LEA.HI.X.SX32 R47, R47, R41.reuse, 0x1, P6 ;  /* 0x000000292f2f7211 */ /* 0x080fe200030f0eff */
[----:B------:R-:W-:Y:S01]  /*7340*/  STSM.16.M88.4 [R2], R24 ;  /* 0x0000001802007844 */ /* 0x000fe20000000200 */
[----:B------:R-:W-:Y:S01]  /*7350*/  LEA.HI.X.SX32 R49, R49, R41, 0x1, P4 ;  /* 0x0000002931317211 */ /* 0x000fe200020f0eff */
[C---:B------:R-:W-:Y:S01]  /*7360*/  IMAD R193, R175.reuse, 0x52, RZ ;  /* 0x00000052afc17824 */ /* 0x040fe200078e02ff */
[----:B------:R-:W-:Y:S01]  /*7370*/  FSEL R8, R8, -INF , P2 ;  /* 0xff80000008087808 */ /* 0x000fe20001000000 */
[----:B------:R-:W-:Y:S01]  /*7380*/  BAR.SYNC.DEFER_BLOCKING 0x0 ;  /* 0x0000000000007b1d */ /* 0x000fe20000010000 */
[----:B------:R-:W-:Y:S01]  /*7390*/  IMAD R195, R175, 0x54, RZ ;  /* 0x00000054afc37824 */ /* 0x000fe200078e02ff */
[----:B------:R-:W-:Y:S01]  /*73a0*/  FSEL R9, R9, -INF , P1 ;  /* 0xff80000009097808 */ /* 0x000fe20000800000 */
[----:B------:R-:W-:Y:S01]  /*73b0*/  IMAD R123, R175, 0x29, RZ ;  /* 0x00000029af7b7824 */ /* 0x000fe200078e02ff */
[----:B------:R-:W-:Y:S01]  /*73c0*/  FSEL R13, R13, -INF , P0 ;  /* 0xff8000000d0d7808 */ /* 0x000fe20000000000 */
[----:B------:R-:W-:-:S02]  /*73d0*/  IMAD R197, R175, 0x56, RZ ;  /* 0x00000056afc57824 */ /* 0x000fc400078e02ff */
[----:B------:R-:W-:Y:S01]  /*73e0*/  FFMA R10, R3, 0.69314718246459960938, R10 ;  /* 0x3f317218030a7823 */ /* 0x000fe2000000000a */
[C---:B------:R-:W-:Y:S02]  /*73f0*/  IMAD R199, R175.reuse, 0x58, RZ ;  /* 0x00000058afc77824 */ /* 0x040fe400078e02ff */
[----:B------:R-:W-:Y:S01]  /*7400*/  FFMA R11, R8, 0.69314718246459960938, R11 ;  /* 0x3f317218080b7823 */ /* 0x000fe2000000000b */
[----:B------:R-:W-:Y:S02]  /*7410*/  IMAD R201, R175, 0x5a, RZ ;  /* 0x0000005aafc97824 */ /* 0x000fe400078e02ff */
[----:B------:R-:W-:Y:S01]  /*7420*/  FFMA R12, R9, 0.69314718246459960938, R12 ;  /* 0x3f317218090c7823 */ /* 0x000fe2000000000c */
[----:B------:R-:W-:Y:S02]  /*7430*/  IMAD R131, R175, 0x2b, RZ ;  /* 0x0000002baf837824 */ /* 0x000fe400078e02ff */
[----:B------:R-:W-:Y:S01]  /*7440*/  FFMA R13, R13, 0.69314718246459960938, R234 ;  /* 0x3f3172180d0d7823 */ /* 0x000fe200000000ea */
[C---:B------:R-:W-:Y:S01]  /*7450*/  IMAD R203, R175.reuse, 0x5c, RZ ;  /* 0x0000005cafcb7824 */ /* 0x040fe200078e02ff */
[----:B------:R-:W2:Y:S01]  /*7460*/  LDC.64 R8, c[0x0][0x230] ;  /* 0x00008c00ff087b82 */ /* 0x000ea20000000a00 */
[C---:B------:R-:W-:Y:S01]  /*7470*/  IMAD R143, R175.reuse, 0x2d, RZ ;  /* 0x0000002daf8f7824 */ /* 0x040fe200078e02ff */
[----:B------:R-:W-:Y:S01]  /*7480*/  ULDC UR4, c[0x0][0x27c] ;  /* 0x00009f0000047ab9 */ /* 0x000fe20000000800 */
[C---:B------:R-:W-:Y:S01]  /*7490*/  IMAD R205, R175.reuse, 0x5e, RZ ;  /* 0x0000005eafcd7824 */ /* 0x040fe200078e02ff */
[----:B------:R-:W-:Y:S01]  /*74a0*/  UIMAD UR4, UR7, UR4, URZ ;  /* 0x00000004070472a4 */ /* 0x000fe2000f8e023f */
[C---:B------:R-:W-:Y:S01]  /*74b0*/  IMAD R207, R175.reuse, 0x60, RZ ;  /* 0x00000060afcf7824 */ /* 0x040fe200078e02ff */
[----:B------:R-:W-:Y:S01]  /*74c0*/  SHF.L.U32 R3, R152, 0x2, RZ ;  /* 0x0000000298037819 */ /* 0x000fe200000006ff */
[C---:B------:R-:W-:Y:S01]  /*74d0*/  IMAD R155, R175.reuse, 0x2f, RZ ;  /* 0x0000002faf9b7824 */ /* 0x040fe200078e02ff */
[----:B------:R-:W-:Y:S01]  /*74e0*/  USHF.L.U32 UR6, UR4, 0x2, URZ ;  /* 0x0000000204067899 */ /* 0x000fe2000800063f */
[C---:B------:R-:W-:Y:S01]  /*74f0*/  IMAD R209, R175.reuse, 0x62, RZ ;  /* 0x00000062afd17824 */ /* 0x040fe200078e02ff */
[----:B------:R-:W-:Y:S01]  /*7500*/  LDS.128 R20, [R14] ;  /* 0x000000000e147984 */ /* 0x000fe20000000c00 */
[C---:B------:R-:W-:Y:S01]  /*7510*/  IMAD R211, R175.reuse, 0x64, RZ ;  /* 0x00000064afd37824 */ /* 0x040fe200078e02ff */
[----:B------:R-:W-:Y:S01]  /*7520*/  UIMAD.WIDE UR4, UR4, 0x4, URZ ;  /* 0x00000004040478a5 */ /* 0x000fe2000f8e023f */
[C---:B------:R-:W-:Y:S01]  /*7530*/  IMAD R213, R175.reuse, 0x66, RZ ;  /* 0x00000066afd57824 */ /* 0x040fe200078e02ff */
[----:B------:R-:W-:Y:S01]  /*7540*/  BAR.SYNC.DEFER_BLOCKING 0x0 ;  /* 0x0000000000007b1d */ /* 0x000fe20000010000 */
[----:B------:R-:W-:-:S02]  /*7550*/  IMAD R159, R175, 0x31, RZ ;  /* 0x00000031af9f7824 */ /* 0x000fc400078e02ff */
[C---:B------:R-:W-:Y:S02]  /*7560*/  IMAD R215, R175.reuse, 0x68, RZ ;  /* 0x00000068afd77824 */ /* 0x040fe400078e02ff */
[C---:B------:R-:W-:Y:S02]  /*7570*/  IMAD R163, R175.reuse, 0x33, RZ ;  /* 0x00000033afa37824 */ /* 0x040fe400078e02ff */
[C---:B------:R-:W-:Y:S02]  /*7580*/  IMAD R217, R175.reuse, 0x6a, RZ ;  /* 0x0000006aafd97824 */ /* 0x040fe400078e02ff */
[C---:B------:R-:W-:Y:S02]  /*7590*/  IMAD R219, R175.reuse, 0x6c, RZ ;  /* 0x0000006cafdb7824 */ /* 0x040fe400078e02ff */
[C---:B------:R-:W-:Y:S02]  /*75a0*/  IMAD R167, R175.reuse, 0x35, RZ ;  /* 0x00000035afa77824 */ /* 0x040fe400078e02ff */
[----:B------:R-:W-:-:S02]  /*75b0*/  IMAD R221, R175, 0x6e, RZ ;  /* 0x0000006eafdd7824 */ /* 0x000fc400078e02ff */
[C---:B------:R-:W-:Y:S02]  /*75c0*/  IMAD R223, R175.reuse, 0x70, RZ ;  /* 0x00000070afdf7824 */ /* 0x040fe400078e02ff */
[C---:B------:R-:W-:Y:S02]  /*75d0*/  IMAD R225, R175.reuse, 0x72, RZ ;  /* 0x00000072afe17824 */ /* 0x040fe400078e02ff */
[C---:B------:R-:W-:Y:S02]  /*75e0*/  IMAD R171, R175.reuse, 0x37, RZ ;  /* 0x00000037afab7824 */ /* 0x040fe400078e02ff */
[C---:B------:R-:W-:Y:S02]  /*75f0*/  IMAD R227, R175.reuse, 0x74, RZ ;  /* 0x00000074afe37824 */ /* 0x040fe400078e02ff */
[C---:B------:R-:W-:Y:S01]  /*7600*/  IMAD R229, R175.reuse, 0x76, RZ ;  /* 0x00000076afe57824 */ /* 0x040fe200078e02ff */
[----:B------:R3:W-:Y:S01]  /*7610*/  STSM.16.M88.4 [R2], R68 ;  /* 0x0000004402007844 */ /* 0x0007e20000000200 */
[----:B------:R-:W-:-:S02]  /*7620*/  IMAD R153, R175, 0x78, RZ ;  /* 0x00000078af997824 */ /* 0x000fc400078e02ff */
[C---:B------:R-:W-:Y:S01]  /*7630*/  IMAD R139, R175.reuse, 0x3b, RZ ;  /* 0x0000003baf8b7824 */ /* 0x040fe200078e02ff */
[----:B------:R-:W-:Y:S01]  /*7640*/  BAR.SYNC.DEFER_BLOCKING 0x0 ;  /* 0x0000000000007b1d */ /* 0x000fe20000010000 */
[C---:B------:R-:W-:Y:S02]  /*7650*/  IMAD R147, R175.reuse, 0x7a, RZ ;  /* 0x0000007aaf937824 */ /* 0x040fe400078e02ff */
[C---:B------:R-:W-:Y:S02]  /*7660*/  IMAD R141, R175.reuse, 0x7e, RZ ;  /* 0x0000007eaf8d7824 */ /* 0x040fe400078e02ff */
[C---:B------:R-:W-:Y:S02]  /*7670*/  IMAD R135, R175.reuse, 0x7c, RZ ;  /* 0x0000007caf877824 */ /* 0x040fe400078e02ff */
[C---:B------:R-:W-:Y:S02]  /*7680*/  IMAD R127, R175.reuse, 0x3d, RZ ;  /* 0x0000003daf7f7824 */ /* 0x040fe400078e02ff */
[----:B------:R-:W-:Y:S01]  /*7690*/  IMAD R129, R175, 0x3f, RZ ;  /* 0x0000003faf817824 */ /* 0x000fe200078e02ff */
[----:B---3--:R-:W-:-:S02]  /*76a0*/  F2FP.BF16.F32.PACK_AB R68, R52, R39 ;  /* 0x000000273444723e */ /* 0x008fc400000010ff */
[----:B------:R-:W-:Y:S02]  /*76b0*/  F2FP.BF16.F32.PACK_AB R70, R37, R38 ;  /* 0x000000262546723e */ /* 0x000fe400000010ff */
[----:B------:R-:W-:Y:S01]  /*76c0*/  F2FP.BF16.F32.PACK_AB R71, R15, R36 ;  /* 0x000000240f47723e */ /* 0x000fe200000010ff */
[----:B------:R-:W-:Y:S01]  /*76d0*/  IMAD R15, R175, 0x3e, RZ ;  /* 0x0000003eaf0f7824 */ /* 0x000fe200078e02ff */
[----:B------:R-:W-:Y:S01]  /*76e0*/  F2FP.BF16.F32.PACK_AB R69, R151, R50 ;  /* 0x000000329745723e */ /* 0x000fe200000010ff */
[C---:B------:R-:W-:Y:S01]  /*76f0*/  IMAD R151, R175.reuse, 0x39, RZ ;  /* 0x00000039af977824 */ /* 0x040fe200078e02ff */
[----:B------:R-:W3:Y:S01]  /*7700*/  LDS.128 R24, [R14] ;  /* 0x000000000e187984 */ /* 0x000ee20000000c00 */
[----:B------:R-:W-:Y:S06]  /*7710*/  BAR.SYNC.DEFER_BLOCKING 0x0 ;  /* 0x0000000000007b1d */ /* 0x000fec0000010000 */
[----:B------:R4:W-:Y:S02]  /*7720*/  STSM.16.M88.4 [R2], R64 ;  /* 0x0000004002007844 */ /* 0x0009e40000000200 */
[----:B------:R-:W-:Y:S01]  /*7730*/  BAR.SYNC.DEFER_BLOCKING 0x0 ;  /* 0x0000000000007b1d */ /* 0x000fe20000010000 */
[----:B----4-:R-:W-:-:S02]  /*7740*/  IMAD R65, R175, 0xc, RZ ;  /* 0x0000000caf417824 */ /* 0x010fc400078e02ff */
[----:B------:R-:W-:-:S03]  /*7750*/  IMAD R67, R175, 0xd, RZ ;  /* 0x0000000daf437824 */ /* 0x000fc600078e02ff */
[----:B------:R-:W-:-:S04]  /*7760*/  IADD3 R52, P6, R65, R40, RZ ;  /* 0x0000002841347210 */ /* 0x000fc80007fde0ff */
[----:B------:R-:W-:Y:S01]  /*7770*/  LEA.HI.X.SX32 R53, R53, R41, 0x1, P6 ;  /* 0x0000002935357211 */ /* 0x000fe200030f0eff */
[----:B------:R-:W4:Y:S01]  /*7780*/  LDS.128 R28, [R14] ;  /* 0x000000000e1c7984 */ /* 0x000f220000000c00 */
[----:B------:R-:W-:Y:S06]  /*7790*/  BAR.SYNC.DEFER_BLOCKING 0x0 ;  /* 0x0000000000007b1d */ /* 0x000fec0000010000 */
[----:B------:R5:W-:Y:S02]  /*77a0*/  STSM.16.M88.4 [R2], R60 ;  /* 0x0000003c02007844 */ /* 0x000be40000000200 */
[----:B------:R-:W-:Y:S01]  /*77b0*/  BAR.SYNC.DEFER_BLOCKING 0x0 ;  /* 0x0000000000007b1d */ /* 0x000fe20000010000 */
[----:B-----5:R-:W-:-:S02]  /*77c0*/  IMAD R61, R175, 0xa, RZ ;  /* 0x0000000aaf3d7824 */ /* 0x020fc400078e02ff */
[----:B------:R-:W-:-:S03]  /*77d0*/  IMAD R63, R175, 0xb, RZ ;  /* 0x0000000baf3f7824 */ /* 0x000fc600078e02ff */
[----:B------:R-:W-:-:S04]  /*77e0*/  IADD3 R50, P5, R61, R40, RZ ;  /* 0x000000283d327210 */ /* 0x000fc80007fbe0ff */
[----:B------:R-:W-:Y:S01]  /*77f0*/  LEA.HI.X.SX32 R51, R51, R41, 0x1, P5 ;  /* 0x0000002933337211 */ /* 0x000fe200028f0eff */
[----:B------:R-:W5:Y:S01]  /*7800*/  LDS.128 R32, [R14] ;  /* 0x000000000e207984 */ /* 0x000f620000000c00 */
[----:B------:R-:W-:Y:S06]  /*7810*/  BAR.SYNC.DEFER_BLOCKING 0x0 ;  /* 0x0000000000007b1d */ /* 0x000fec0000010000 */
[----:B------:R1:W-:Y:S02]  /*7820*/  STSM.16.M88.4 [R2], R56 ;  /* 0x0000003802007844 */ /* 0x0003e40000000200 */
[----:B------:R-:W-:Y:S01]  /*7830*/  BAR.SYNC.DEFER_BLOCKING 0x0 ;  /* 0x0000000000007b1d */ /* 0x000fe20000010000 */
[C---:B-1----:R-:W-:Y:S01]  /*7840*/  SHF.L.U32 R57, R175.reuse, 0x3, RZ ;  /* 0x00000003af397819 */ /* 0x042fe200000006ff */
[C---:B------:R-:W-:Y:S01]  /*7850*/  IMAD R59, R175.reuse, 0x9, RZ ;  /* 0x00000009af3b7824 */ /* 0x040fe200078e02ff */
[----:B------:R-:W-:-:S02]  /*7860*/  LEA R56, P5, R175, R40, 0x4 ;  /* 0x00000028af387211 */ /* 0x000fc400078a20ff */
[-C--:B------:R-:W-:Y:S02]  /*7870*/  IADD3 R58, P6, R77, R40.reuse, RZ ;  /* 0x000000284d3a7210 */ /* 0x080fe40007fde0ff */
[-C--:B------:R-:W-:Y:S02]  /*7880*/  LEA.HI.X.SX32 R57, R57, R41.reuse, 0x1, P5 ;  /* 0x0000002939397211 */ /* 0x080fe400028f0eff */
[-C--:B------:R-:W-:Y:S02]  /*7890*/  IADD3 R62, P5, R85, R40.reuse, RZ ;  /* 0x00000028553e7210 */ /* 0x080fe40007fbe0ff */
[-C--:B------:R-:W-:Y:S01]  /*78a0*/  LEA.HI.X.SX32 R59, R59, R41.reuse, 0x1, P6 ;  /* 0x000000293b3b7211 */ /* 0x080fe200030f0eff */
[----:B------:R-:W1:Y:S01]  /*78b0*/  LDS.128 R36, [R14] ;  /* 0x000000000e247984 */ /* 0x000e620000000c00 */
[----:B------:R-:W-:Y:S01]  /*78c0*/  BAR.SYNC.DEFER_BLOCKING 0x0 ;  /* 0x0000000000007b1d */ /* 0x000fe20000010000 */
[----:B------:R-:W-:Y:S02]  /*78d0*/  IADD3 R64, P6, R89, R40, RZ ;  /* 0x0000002859407210 */ /* 0x000fe40007fde0ff */
[----:B------:R-:W-:-:S02]  /*78e0*/  LEA.HI.X.SX32 R63, R63, R41, 0x1, P5 ;  /* 0x000000293f3f7211 */ /* 0x000fc400028f0eff */
[-C--:B------:R-:W-:Y:S01]  /*78f0*/  LEA.HI.X.SX32 R65, R65, R41.reuse, 0x1, P6 ;  /* 0x0000002941417211 */ /* 0x080fe200030f0eff */
[----:B------:R0:W-:Y:S02]  /*7900*/  STSM.16.M88.4 [R2], R68 ;  /* 0x0000004402007844 */ /* 0x0001e40000000200 */
[----:B------:R-:W-:Y:S01]  /*7910*/  BAR.SYNC.DEFER_BLOCKING 0x0 ;  /* 0x0000000000007b1d */ /* 0x000fe20000010000 */
[----:B0-----:R-:W-:Y:S01]  /*7920*/  IMAD R69, R175, 0xe, RZ ;  /* 0x0000000eaf457824 */ /* 0x001fe200078e02ff */
[-C--:B------:R-:W-:Y:S01]  /*7930*/  IADD3 R68, P5, R97, R40.reuse, RZ ;  /* 0x0000002861447210 */ /* 0x080fe20007fbe0ff */
[----:B------:R-:W-:Y:S01]  /*7940*/  IMAD R71, R175, 0xf, RZ ;  /* 0x0000000faf477824 */ /* 0x000fe200078e02ff */
[-C--:B------:R-:W-:Y:S02]  /*7950*/  IADD3 R70, P6, R101, R40.reuse, RZ ;  /* 0x0000002865467210 */ /* 0x080fe40007fde0ff */
[C---:B------:R-:W-:Y:S02]  /*7960*/  IADD3 R54, P4, R69.reuse, R40, RZ ;  /* 0x0000002845367210 */ /* 0x040fe40007f9e0ff */
[----:B------:R-:W-:-:S02]  /*7970*/  LEA.HI.X.SX32 R69, R69, R41, 0x1, P5 ;  /* 0x0000002945457211 */ /* 0x000fc400028f0eff */
[-C--:B------:R-:W-:Y:S02]  /*7980*/  LEA.HI.X.SX32 R55, R55, R41.reuse, 0x1, P4 ;  /* 0x0000002937377211 */ /* 0x080fe400020f0eff */
[-C--:B------:R-:W-:Y:S01]  /*7990*/  IADD3 R60, P4, R81, R40.reuse, RZ ;  /* 0x00000028513c7210 */ /* 0x080fe20007f9e0ff */
[----:B------:R0:W-:Y:S01]  /*79a0*/  STG.E.U16 desc[UR36][R40.64], R4 ;  /* 0x0000000428007986 */ /* 0x0001e2000c101524 */
[-C--:B------:R-:W-:Y:S02]  /*79b0*/  IADD3 R74, P5, R109, R40.reuse, RZ ;  /* 0x000000286d4a7210 */ /* 0x080fe40007fbe0ff */
[-C--:B------:R-:W-:Y:S02]  /*79c0*/  LEA.HI.X.SX32 R61, R61, R41.reuse, 0x1, P4 ;  /* 0x000000293d3d7211 */ /* 0x080fe400020f0eff */
[----:B------:R-:W-:Y:S02]  /*79d0*/  IADD3 R66, P4, R93, R40, RZ ;  /* 0x000000285d427210 */ /* 0x000fe40007f9e0ff */
[----:B------:R-:W-:-:S02]  /*79e0*/  LEA.HI.X.SX32 R71, R71, R41, 0x1, P6 ;  /* 0x0000002947477211 */ /* 0x000fc400030f0eff */
[-C--:B------:R-:W-:Y:S02]  /*79f0*/  LEA.HI.X.SX32 R67, R67, R41.reuse, 0x1, P4 ;  /* 0x0000002943437211 */ /* 0x080fe400020f0eff */
[-C--:B------:R-:W-:Y:S02]  /*7a00*/  LEA R72, P4, R175, R40.reuse, 0x5 ;  /* 0x00000028af487211 */ /* 0x080fe400078828ff */
[-C--:B------:R-:W-:Y:S02]  /*7a10*/  IADD3 R76, P6, R113, R40.reuse, RZ ;  /* 0x00000028714c7210 */ /* 0x080fe40007fde0ff */
[-C--:B------:R-:W-:Y:S02]  /*7a20*/  LEA.HI.X.SX32 R73, R73, R41.reuse, 0x1, P4 ;  /* 0x0000002949497211 */ /* 0x080fe400020f0eff */
[----:B------:R-:W-:Y:S02]  /*7a30*/  IADD3 R78, P4, R117, R40, RZ ;  /* 0x00000028754e7210 */ /* 0x000fe40007f9e0ff */
[----:B------:R-:W-:-:S02]  /*7a40*/  LEA.HI.X.SX32 R75, R75, R41, 0x1, P5 ;  /* 0x000000294b4b7211 */ /* 0x000fc400028f0eff */
[-C--:B------:R-:W-:Y:S02]  /*7a50*/  IADD3 R80, P5, R121, R40.reuse, RZ ;  /* 0x0000002879507210 */ /* 0x080fe40007fbe0ff */
[-C--:B------:R-:W-:Y:S02]  /*7a60*/  LEA.HI.X.SX32 R77, R77, R41.reuse, 0x1, P6 ;  /* 0x000000294d4d7211 */ /* 0x080fe400030f0eff */
        /* <DEDUP_REMOVED lines=22> */
[-C--:B------:R-:W-:Y:S02]  /*7bd0*/  LEA R104, P5, R175, R40.reuse, 0x6 ;  /* 0x00000028af687211 */ /* 0x080fe400078a30ff */
        /* <DEDUP_REMOVED lines=61> */
[----:B0-----:R-:W-:Y:S02]  /*7fb0*/  IADD3 R40, P6, R135, R40, RZ ;  /* 0x0000002887287210 */ /* 0x001fe40007fde0ff */
[----:B------:R-:W-:Y:S02]  /*7fc0*/  PRMT R4, R4, 0x7632, R4 ;  /* 0x0000763204047816 */ /* 0x000fe40000000004 */
[-C--:B------:R-:W-:Y:S02]  /*7fd0*/  LEA.HI.X.SX32 R135, R127, R41.reuse, 0x1, P4 ;  /* 0x000000297f877211 */ /* 0x080fe400020f0eff */
[----:B------:R-:W-:Y:S01]  /*7fe0*/  LEA.HI.X.SX32 R127, R129, R41, 0x1, P5 ;  /* 0x00000029817f7211 */ /* 0x000fe200028f0eff */
[----:B------:R0:W-:Y:S01]  /*7ff0*/  STG.E.U16 desc[UR36][R42.64], R4 ;  /* 0x000000042a007986 */ /* 0x0001e2000c101524 */
[----:B------:R-:W-:-:S02]  /*8000*/  PRMT R2, R5, 0x7632, R2 ;  /* 0x0000763205027816 */ /* 0x000fc40000000002 */
[----:B------:R-:W-:Y:S01]  /*8010*/  LEA.HI.X.SX32 R41, R15, R41, 0x1, P6 ;  /* 0x000000290f297211 */ /* 0x000fe200030f0eff */
[----:B------:R2:W-:Y:S01]  /*8020*/  STG.E.U16 desc[UR36][R44.64], R5 ;  /* 0x000000052c007986 */ /* 0x0005e2000c101524 */
[----:B------:R-:W-:-:S03]  /*8030*/  PRMT R15, R6, 0x7632, R15 ;  /* 0x00007632060f7816 */ /* 0x000fc6000000000f */
[----:B------:R3:W-:Y:S01]  /*8040*/  STG.E.U16 desc[UR36][R46.64], R2 ;  /* 0x000000022e007986 */ /* 0x0007e2000c101524 */
[----:B0-----:R-:W-:-:S03]  /*8050*/  PRMT R43, R7, 0x7632, R43 ;  /* 0x00007632072b7816 */ /* 0x001fc6000000002b */
[----:B------:R0:W-:Y:S01]  /*8060*/  STG.E.U16 desc[UR36][R48.64], R6 ;  /* 0x0000000630007986 */ /* 0x0001e2000c101524 */
[----:B------:R-:W-:Y:S02]  /*8070*/  PRMT R4, R17, 0x7632, R4 ;  /* 0x0000763211047816 */ /* 0x000fe40000000004 */
[----:B--2---:R-:W-:Y:S01]  /*8080*/  PRMT R45, R16, 0x7632, R45 ;  /* 0x00007632102d7816 */ /* 0x004fe2000000002d */
[----:B------:R2:W-:Y:S01]  /*8090*/  STG.E.U16 desc[UR36][R50.64], R15 ;  /* 0x0000000f32007986 */ /* 0x0005e2000c101524 */
[----:B------:R-:W-:Y:S02]  /*80a0*/  PRMT R5, R19, 0x7632, R5 ;  /* 0x0000763213057816 */ /* 0x000fe40000000005 */
[----:B---3--:R-:W-:Y:S01]  /*80b0*/  PRMT R2, R18, 0x7632, R2 ;  /* 0x0000763212027816 */ /* 0x008fe20000000002 */
[----:B------:R3:W-:Y:S01]  /*80c0*/  STG.E.U16 desc[UR36][R52.64], R7 ;  /* 0x0000000734007986 */ /* 0x0007e2000c101524 */
[----:B------:R-:W-:-:S03]  /*80d0*/  PRMT R47, R25, 0x7632, R47 ;  /* 0x00007632192f7816 */ /* 0x000fc6000000002f */
[----:B------:R5:W-:Y:S01]  /*80e0*/  STG.E.U16 desc[UR36][R54.64], R43 ;  /* 0x0000002b36007986 */ /* 0x000be2000c101524 */
[----:B0-----:R-:W-:Y:S02]  /*80f0*/  PRMT R6, R20, 0x7632, R6 ;  /* 0x0000763214067816 */ /* 0x001fe40000000006 */
[----:B------:R-:W-:Y:S01]  /*8100*/  PRMT R49, R26, 0x7632, R49 ;  /* 0x000076321a317816 */ /* 0x000fe20000000031 */
[----:B------:R0:W-:Y:S01]  /*8110*/  STG.E.U16 desc[UR36][R56.64], R16 ;  /* 0x0000001038007986 */ /* 0x0001e2000c101524 */
[----:B--2---:R-:W-:-:S03]  /*8120*/  PRMT R51, R27, 0x7632, R51 ;  /* 0x000076321b337816 */ /* 0x004fc60000000033 */
[----:B------:R2:W-:Y:S01]  /*8130*/  STG.E.U16 desc[UR36][R58.64], R45 ;  /* 0x0000002d3a007986 */ /* 0x0005e2000c101524 */
[----:B---3--:R-:W-:Y:S02]  /*8140*/  PRMT R7, R21, 0x7632, R7 ;  /* 0x0000763215077816 */ /* 0x008fe40000000007 */
[----:B----4-:R-:W-:Y:S01]  /*8150*/  PRMT R53, R28, 0x7632, R53 ;  /* 0x000076321c357816 */ /* 0x010fe20000000035 */
[----:B------:R3:W-:Y:S01]  /*8160*/  STG.E.U16 desc[UR36][R60.64], R17 ;  /* 0x000000113c007986 */ /* 0x0007e2000c101524 */
[----:B-----5:R-:W-:Y:S02]  /*8170*/  PRMT R43, R23, 0x7632, R43 ;  /* 0x00007632172b7816 */ /* 0x020fe4000000002b */
[----:B------:R-:W-:Y:S01]  /*8180*/  PRMT R55, R29, 0x7632, R55 ;  /* 0x000076321d377816 */ /* 0x000fe20000000037 */
[----:B------:R4:W-:Y:S01]  /*8190*/  STG.E.U16 desc[UR36][R62.64], R4 ;  /* 0x000000043e007986 */ /* 0x0009e2000c101524 */
[----:B0-----:R-:W-:-:S03]  /*81a0*/  PRMT R57, R30, 0x7632, R57 ;  /* 0x000076321e397816 */ /* 0x001fc60000000039 */
[----:B------:R0:W-:Y:S01]  /*81b0*/  STG.E.U16 desc[UR36][R64.64], R18 ;  /* 0x0000001240007986 */ /* 0x0001e2000c101524 */
[----:B--2---:R-:W-:Y:S02]  /*81c0*/  PRMT R45, R24, 0x7632, R45 ;  /* 0x00007632182d7816 */ /* 0x004fe4000000002d */
[----:B------:R-:W-:Y:S01]  /*81d0*/  PRMT R59, R31, 0x7632, R59 ;  /* 0x000076321f3b7816 */ /* 0x000fe2000000003b */
[----:B------:R2:W-:Y:S01]  /*81e0*/  STG.E.U16 desc[UR36][R66.64], R2 ;  /* 0x0000000242007986 */ /* 0x0005e2000c101524 */
[----:B---3--:R-:W-:-:S03]  /*81f0*/  PRMT R61, R32, 0x7632, R61 ;  /* 0x00007632203d7816 */ /* 0x008fc6000000003d */
[----:B------:R-:W-:Y:S01]  /*8200*/  STG.E.U16 desc[UR36][R68.64], R19 ;  /* 0x0000001344007986 */ /* 0x000fe2000c101524 */
[----:B----4-:R-:W-:-:S03]  /*8210*/  PRMT R4, R22, 0x7632, R4 ;  /* 0x0000763216047816 */ /* 0x010fc60000000004 */
[----:B------:R3:W-:Y:S01]  /*8220*/  STG.E.U16 desc[UR36][R70.64], R5 ;  /* 0x0000000546007986 */ /* 0x0007e2000c101524 */
[----:B0-----:R-:W-:-:S03]  /*8230*/  PRMT R65, R33, 0x7632, R65 ;  /* 0x0000763221417816 */ /* 0x001fc60000000041 */
[----:B------:R-:W-:Y:S01]  /*8240*/  STG.E.U16 desc[UR36][R72.64], R20 ;  /* 0x0000001448007986 */ /* 0x000fe2000c101524 */
[----:B--2---:R-:W-:-:S03]  /*8250*/  SHF.L.U32 R2, R206, 0x1, RZ ;  /* 0x00000001ce027819 */ /* 0x004fc600000006ff */
[----:B------:R-:W-:Y:S04]  /*8260*/  STG.E.U16 desc[UR36][R74.64], R6 ;  /* 0x000000064a007986 */ /* 0x000fe8000c101524 */
[----:B------:R0:W-:Y:S01]  /*8270*/  STG.E.U16 desc[UR36][R76.64], R21 ;  /* 0x000000154c007986 */ /* 0x0001e2000c101524 */
[----:B---3--:R-:W-:-:S03]  /*8280*/  PRMT R71, R34, 0x7632, R71 ;  /* 0x0000763222477816 */ /* 0x008fc60000000047 */
[----:B------:R1:W-:Y:S04]  /*8290*/  STG.E.U16 desc[UR36][R78.64], R7 ;  /* 0x000000074e007986 */ /* 0x0003e8000c101524 */
[----:B------:R2:W-:Y:S04]  /*82a0*/  STG.E.U16 desc[UR36][R80.64], R22 ;  /* 0x0000001650007986 */ /* 0x0005e8000c101524 */
[----:B------:R3:W-:Y:S01]  /*82b0*/  STG.E.U16 desc[UR36][R82.64], R4 ;  /* 0x0000000452007986 */ /* 0x0007e2000c101524 */
[----:B0-----:R-:W-:-:S03]  /*82c0*/  PRMT R77, R35, 0x7632, R77 ;  /* 0x00007632234d7816 */ /* 0x001fc6000000004d */
[----:B------:R-:W0:Y:S01]  /*82d0*/  LDS.128 R4, [R14] ;  /* 0x000000000e047984 */ /* 0x000e220000000c00 */
[----:B-1----:R-:W-:-:S03]  /*82e0*/  PRMT R79, R36, 0x7632, R79 ;  /* 0x00007632244f7816 */ /* 0x002fc6000000004f */
[----:B------:R1:W-:Y:S01]  /*82f0*/  STG.E.U16 desc[UR36][R84.64], R23 ;  /* 0x0000001754007986 */ /* 0x0003e2000c101524 */
[----:B--2---:R-:W-:-:S03]  /*8300*/  PRMT R81, R37, 0x7632, R81 ;  /* 0x0000763225517816 */ /* 0x004fc60000000051 */
[----:B------:R-:W-:Y:S01]  /*8310*/  STG.E.U16 desc[UR36][R86.64], R43 ;  /* 0x0000002b56007986 */ /* 0x000fe2000c101524 */
[----:B---3--:R-:W-:-:S03]  /*8320*/  PRMT R83, R38, 0x7632, R83 ;  /* 0x0000763226537816 */ /* 0x008fc60000000053 */
[----:B------:R-:W-:Y:S04]  /*8330*/  STG.E.U16 desc[UR36][R88.64], R24 ;  /* 0x0000001858007986 */ /* 0x000fe8000c101524 */
[----:B------:R-:W-:Y:S01]  /*8340*/  STG.E.U16 desc[UR36][R90.64], R45 ;  /* 0x0000002d5a007986 */ /* 0x000fe2000c101524 */
[----:B-1----:R-:W-:-:S03]  /*8350*/  PRMT R85, R39, 0x7632, R85 ;  /* 0x0000763227557816 */ /* 0x002fc60000000055 */
[----:B------:R-:W-:Y:S04]  /*8360*/  STG.E.U16 desc[UR36][R92.64], R25 ;  /* 0x000000195c007986 */ /* 0x000fe8000c101524 */
[----:B------:R-:W-:Y:S04]  /*8370*/  STG.E.U16 desc[UR36][R94.64], R47 ;  /* 0x0000002f5e007986 */ /* 0x000fe8000c101524 */
[----:B------:R-:W-:Y:S04]  /*8380*/  STG.E.U16 desc[UR36][R96.64], R26 ;  /* 0x0000001a60007986 */ /* 0x000fe8000c101524 */
[----:B------:R-:W-:Y:S04]  /*8390*/  STG.E.U16 desc[UR36][R98.64], R49 ;  /* 0x0000003162007986 */ /* 0x000fe8000c101524 */
[----:B------:R-:W-:Y:S04]  /*83a0*/  STG.E.U16 desc[UR36][R100.64], R27 ;  /* 0x0000001b64007986 */ /* 0x000fe8000c101524 */
[----:B------:R-:W-:Y:S01]  /*83b0*/  STG.E.U16 desc[UR36][R102.64], R51 ;  /* 0x0000003366007986 */ /* 0x000fe2000c101524 */
[----:B0-----:R-:W-:-:S02]  /*83c0*/  PRMT R75, R4, 0x7632, R75 ;  /* 0x00007632044b7816 */ /* 0x001fc4000000004b */
[----:B------:R-:W-:Y:S01]  /*83d0*/  PRMT R69, R5, 0x7632, R69 ;  /* 0x0000763205457816 */ /* 0x000fe20000000045 */
[----:B------:R-:W-:Y:S01]  /*83e0*/  STG.E.U16 desc[UR36][R104.64], R28 ;  /* 0x0000001c68007986 */ /* 0x000fe2000c101524 */
[----:B------:R-:W-:Y:S02]  /*83f0*/  PRMT R67, R6, 0x7632, R67 ;  /* 0x0000763206437816 */ /* 0x000fe40000000043 */
[----:B------:R-:W-:Y:S01]  /*8400*/  PRMT R63, R7, 0x7632, R63 ;  /* 0x00007632073f7816 */ /* 0x000fe2000000003f */
[----:B------:R-:W-:Y:S04]  /*8410*/  STG.E.U16 desc[UR36][R106.64], R53 ;  /* 0x000000356a007986 */ /* 0x000fe8000c101524 */
        /* <DEDUP_REMOVED lines=22> */
[----:B------:R0:W-:Y:S04]  /*8580*/  STG.E.U16 desc[UR36][R172.64], R4 ;  /* 0x00000004ac007986 */ /* 0x0001e8000c101524 */
[----:B------:R-:W-:Y:S04]  /*8590*/  STG.E.U16 desc[UR36][R150.64], R75 ;  /* 0x0000004b96007986 */ /* 0x000fe8000c101524 */
[----:B------:R1:W-:Y:S04]  /*85a0*/  STG.E.U16 desc[UR36][R144.64], R5 ;  /* 0x0000000590007986 */ /* 0x0003e8000c101524 */
[----:B------:R-:W-:Y:S01]  /*85b0*/  STG.E.U16 desc[UR36][R138.64], R69 ;  /* 0x000000458a007986 */ /* 0x000fe2000c101524 */
[----:B0-----:R-:W-:-:S03]  /*85c0*/  IMAD.HI R4, R152, 0x4, RZ ;  /* 0x0000000498047827 */ /* 0x001fc600078e02ff */
[----:B------:R-:W-:Y:S04]  /*85d0*/  STG.E.U16 desc[UR36][R132.64], R6 ;  /* 0x0000000684007986 */ /* 0x000fe8000c101524 */
[----:B------:R-:W-:Y:S01]  /*85e0*/  STG.E.U16 desc[UR36][R134.64], R67 ;  /* 0x0000004386007986 */ /* 0x000fe2000c101524 */
[----:B-1----:R-:W-:Y:S02]  /*85f0*/  LOP3.LUT R5, R2, 0x1f8, RZ, 0xc0, !PT ;  /* 0x000001f802057812 */ /* 0x002fe400078ec0ff */
[----:B------:R-:W-:Y:S01]  /*8600*/  IADD3 R2, P0, P1, R3, UR6, R8 ;  /* 0x0000000603027c10 */ /* 0x000fe2000f91e008 */
[----:B------:R-:W-:Y:S03]  /*8610*/  STG.E.U16 desc[UR36][R40.64], R7 ;  /* 0x0000000728007986 */ /* 0x000fe6000c101524 */
[----:B------:R-:W-:Y:S01]  /*8620*/  IADD3.X R3, R4, UR5, R9, P0, P1 ;  /* 0x0000000504037c10 */ /* 0x000fe200087e2409 */
[----:B------:R-:W-:Y:S01]  /*8630*/  STG.E.U16 desc[UR36][R126.64], R63 ;  /* 0x0000003f7e007986 */ /* 0x000fe2000c101524 */
[----:B------:R-:W-:Y:S06]  /*8640*/  BAR.SYNC.DEFER_BLOCKING 0x0 ;  /* 0x0000000000007b1d */ /* 0x000fec0000010000 */
[----:B------:R-:W-:Y:S04]  /*8650*/  STS.64 [R5+UR12], R10 ;  /* 0x0000000a05007988 */ /* 0x000fe80008000a0c */
[----:B------:R-:W-:Y:S01]  /*8660*/  STS.64 [R5+UR12+0x200], R12 ;  /* 0x0002000c05007988 */ /* 0x000fe20008000a0c */
[----:B------:R-:W-:Y:S06]  /*8670*/  BAR.SYNC.DEFER_BLOCKING 0x0 ;  /* 0x0000000000007b1d */ /* 0x000fec0000010000 */
[----:B------:R-:W0:Y:S04]  /*8680*/  LDS R7, [R0] ;  /* 0x0000000000077984 */ /* 0x000e280000000800 */
[----:B0-----:R-:W-:Y:S01]  /*8690*/  STG.E desc[UR36][R2.64], R7 ;  /* 0x0000000702007986 */ /* 0x001fe2000c101924 */
[----:B------:R-:W-:Y:S05]  /*86a0*/  EXIT ;  /* 0x000000000000794d */ /* 0x000fea0003800000 */
.L_x_2:
[----:B------:R-:W-:-:S00]  /*86b0*/  BRA `(.L_x_2) ;  /* 0xfffffffc00fc7947 */ /* 0x000fc0000383ffff */
[----:B------:R-:W-:-:S00]  /*86c0*/  NOP ;  /* 0x0000000000007918 */ /* 0x000fc00000000000 */
        /* <DEDUP_REMOVED lines=11> */
.L_x_3:


//--------------------- .nv.global.init           --------------------------
	.section	.nv.global.init,"aw",@progbits
.nv.global.init:
	.type		_$_str,@object
	.size		_$_str,(.L_0 - _$_str)
_$_str:
        /*0000*/ 	.byte	0x5f, 0x5f, 0x43, 0x55, 0x44, 0x41, 0x5f, 0x46, 0x54, 0x5a, 0x00
.L_0:


//--------------------- .nv.shared.attn_fwd       --------------------------
	.section	.nv.shared.attn_fwd,"aw",@nobits
	.sectionflags	@""
	.align	16
	.zero		1024


//--------------------- .nv.shared.reserved.0     --------------------------
	.section	.nv.shared.reserved.0,"aw",@nobits
	.weak		__nv_reservedSMEM_offset_0_alias
	.size		__nv_reservedSMEM_offset_0_alias, 0, 0
	.other		__nv_reservedSMEM_offset_0_alias,@"STO_CUDA_RESERVED_SHARED STV_DEFAULT"
__nv_reservedSMEM_offset_0_alias:
	.zero		0


//--------------------- .nv.constant0.attn_fwd    --------------------------
	.section	.nv.constant0.attn_fwd,"a",@progbits
	.sectionflags	@""
	.align	4
.nv.constant0.attn_fwd:
	.zero		664


//--------------------- SYMBOLS --------------------------

	.type		.nv.reservedSmem.offset0,@object
	.size		.nv.reservedSmem.offset0,0x4
